//
// Generated by NVIDIA NVVM Compiler
//
// Compiler Build ID: CL-36424714
// Cuda compilation tools, release 13.0, V13.0.88
// Based on NVVM 20.0.0
//

.version 9.0
.target sm_100
.address_size 64

	// .globl	_Z13Find_TrianglePyS_S_
// _ZZ13Find_TrianglePyS_S_E5start has been demoted
// _ZZ13Find_TrianglePyS_S_E3end has been demoted
// _ZZ13Find_TrianglePyS_S_E3neb has been demoted

.visible .entry _Z13Find_TrianglePyS_S_(
	.param .u64 .ptr .align 1 _Z13Find_TrianglePyS_S__param_0,
	.param .u64 .ptr .align 1 _Z13Find_TrianglePyS_S__param_1,
	.param .u64 .ptr .align 1 _Z13Find_TrianglePyS_S__param_2
)
{
	.reg .pred 	%p<82>;
	.reg .b32 	%r<43>;
	.reg .b32 	%f<10>;
	.reg .b64 	%rd<299>;
	// demoted variable
	.shared .align 8 .u64 _ZZ13Find_TrianglePyS_S_E5start;
	// demoted variable
	.shared .align 8 .u64 _ZZ13Find_TrianglePyS_S_E3end;
	// demoted variable
	.shared .align 8 .b8 _ZZ13Find_TrianglePyS_S_E3neb[16384];
	ld.param.u64 	%rd129, [_Z13Find_TrianglePyS_S__param_1];
	cvta.to.global.u64 	%rd1, %rd129;
	mov.u32 	%r3, %tid.x;
	cvt.u64.u32 	%rd2, %r3;
	setp.ne.s32 	%p1, %r3, 0;
	@%p1 bra 	$L__BB0_2;
	mov.u32 	%r4, %ctaid.x;
	mul.wide.u32 	%rd131, %r4, 8;
	add.s64 	%rd132, %rd1, %rd131;
	ld.global.u64 	%rd133, [%rd132];
	st.shared.u64 	[_ZZ13Find_TrianglePyS_S_E5start], %rd133;
	ld.global.u64 	%rd134, [%rd132+8];
	add.s64 	%rd135, %rd134, -1;
	st.shared.u64 	[_ZZ13Find_TrianglePyS_S_E3end], %rd135;
$L__BB0_2:
	bar.sync 	0;
	ld.shared.u64 	%rd137, [_ZZ13Find_TrianglePyS_S_E3end];
	ld.shared.u64 	%rd138, [_ZZ13Find_TrianglePyS_S_E5start];
	sub.s64 	%rd139, %rd137, %rd138;
	add.s64 	%rd140, %rd139, 1;
	cvt.rn.f32.u64 	%f1, %rd140;
	mul.f32 	%f2, %f1, 0f3A000000;
	cvt.rpi.f32.f32 	%f3, %f2;
	cvt.rzi.u64.f32 	%rd4, %f3;
	setp.eq.s64 	%p2, %rd4, 0;
	mov.b64 	%rd295, 0;
	@%p2 bra 	$L__BB0_93;
	mov.b64 	%rd251, 0;
	mov.u32 	%r38, _ZZ13Find_TrianglePyS_S_E3neb;
	cvt.u32.u64 	%r5, %rd2;
	shl.b32 	%r6, %r5, 3;
	add.s32 	%r8, %r38, %r6;
	mov.u64 	%rd297, %rd139;
	mov.u64 	%rd295, %rd251;
$L__BB0_4:
	ld.param.u64 	%rd243, [_Z13Find_TrianglePyS_S__param_0];
	cvta.to.global.u64 	%rd8, %rd243;
	shl.b64 	%rd142, %rd251, 11;
	or.b64  	%rd9, %rd142, %rd2;
	setp.lt.u64 	%p3, %rd297, 2048;
	@%p3 bra 	$L__BB0_27;
	ld.shared.u64 	%rd214, [_ZZ13Find_TrianglePyS_S_E5start];
	add.s64 	%rd215, %rd214, %rd9;
	shl.b64 	%rd216, %rd215, 3;
	add.s64 	%rd10, %rd8, %rd216;
	cvt.u32.u64 	%r36, %rd9;
	shl.b32 	%r37, %r36, 3;
	add.s32 	%r1, %r38, %r37;
	mov.b64 	%rd254, 0;
$L__BB0_6:
	setp.gt.u64 	%p64, %rd9, %rd139;
	@%p64 bra 	$L__BB0_8;
	ld.global.u64 	%rd217, [%rd10];
	st.shared.u64 	[%r1], %rd217;
$L__BB0_8:
	add.s64 	%rd254, %rd254, 256;
	setp.le.u64 	%p65, %rd254, %rd139;
	@%p65 bra 	$L__BB0_6;
	bar.sync 	0;
	ld.shared.u64 	%rd255, [_ZZ13Find_TrianglePyS_S_E5start];
	ld.shared.u64 	%rd14, [_ZZ13Find_TrianglePyS_S_E3end];
	setp.gt.u64 	%p66, %rd255, %rd14;
	@%p66 bra 	$L__BB0_26;
	ld.shared.u64 	%rd15, [_ZZ13Find_TrianglePyS_S_E3neb];
	ld.shared.u64 	%rd16, [_ZZ13Find_TrianglePyS_S_E3neb+16376];
$L__BB0_11:
	ld.param.u64 	%rd249, [_Z13Find_TrianglePyS_S__param_1];
	ld.param.u64 	%rd246, [_Z13Find_TrianglePyS_S__param_0];
	cvta.to.global.u64 	%rd218, %rd246;
	shl.b64 	%rd219, %rd255, 3;
	add.s64 	%rd220, %rd218, %rd219;
	ld.global.u64 	%rd221, [%rd220];
	cvta.to.global.u64 	%rd222, %rd249;
	shl.b64 	%rd223, %rd221, 3;
	add.s64 	%rd224, %rd222, %rd223;
	ld.global.u64 	%rd19, [%rd224];
	ld.global.u64 	%rd20, [%rd224+8];
	sub.s64 	%rd225, %rd20, %rd19;
	cvt.rn.f32.u64 	%f7, %rd225;
	mul.f32 	%f8, %f7, 0f3B800000;
	cvt.rpi.f32.f32 	%f9, %f8;
	cvt.rzi.u64.f32 	%rd21, %f9;
	setp.eq.s64 	%p67, %rd21, 0;
	@%p67 bra 	$L__BB0_25;
	not.b64 	%rd227, %rd19;
	add.s64 	%rd22, %rd20, %rd227;
	mov.b64 	%rd257, 0;
$L__BB0_13:
	shl.b64 	%rd228, %rd257, 8;
	add.s64 	%rd25, %rd228, %rd2;
	setp.gt.u64 	%p68, %rd25, %rd22;
	@%p68 bra 	$L__BB0_24;
	ld.param.u64 	%rd247, [_Z13Find_TrianglePyS_S__param_0];
	add.s64 	%rd230, %rd25, %rd19;
	cvta.to.global.u64 	%rd231, %rd247;
	shl.b64 	%rd232, %rd230, 3;
	add.s64 	%rd233, %rd231, %rd232;
	ld.global.u64 	%rd234, [%rd233];
	setp.lt.u64 	%p69, %rd234, %rd15;
	setp.gt.u64 	%p70, %rd234, %rd16;
	or.pred  	%p71, %p69, %p70;
	mov.b64 	%rd229, 0;
	mov.u64 	%rd263, %rd229;
	@%p71 bra 	$L__BB0_23;
	setp.eq.s64 	%p72, %rd234, %rd15;
	setp.eq.s64 	%p73, %rd234, %rd16;
	or.pred  	%p74, %p72, %p73;
	mov.b64 	%rd263, 1;
	@%p74 bra 	$L__BB0_23;
	mov.b64 	%rd261, 1;
	mov.b64 	%rd262, 2046;
$L__BB0_17:
	add.s64 	%rd238, %rd262, %rd261;
	shr.u64 	%rd29, %rd238, 1;
	cvt.u32.u64 	%r39, %rd29;
	shl.b32 	%r40, %r39, 3;
	add.s32 	%r42, %r38, %r40;
	ld.shared.u64 	%rd30, [%r42];
	setp.ge.u64 	%p75, %rd30, %rd234;
	@%p75 bra 	$L__BB0_19;
	add.s64 	%rd261, %rd29, 1;
	bra.uni 	$L__BB0_22;
$L__BB0_19:
	setp.le.u64 	%p76, %rd30, %rd234;
	@%p76 bra 	$L__BB0_21;
	add.s64 	%rd262, %rd29, -1;
	bra.uni 	$L__BB0_22;
$L__BB0_21:
	setp.eq.s64 	%p77, %rd30, %rd234;
	mov.b64 	%rd263, 1;
	@%p77 bra 	$L__BB0_23;
$L__BB0_22:
	setp.le.u64 	%p78, %rd261, %rd262;
	mov.u64 	%rd263, %rd229;
	@%p78 bra 	$L__BB0_17;
$L__BB0_23:
	add.s64 	%rd295, %rd263, %rd295;
$L__BB0_24:
	add.s64 	%rd257, %rd257, 1;
	setp.ne.s64 	%p79, %rd257, %rd21;
	@%p79 bra 	$L__BB0_13;
$L__BB0_25:
	add.s64 	%rd255, %rd255, 1;
	setp.le.u64 	%p80, %rd255, %rd14;
	@%p80 bra 	$L__BB0_11;
$L__BB0_26:
	bar.sync 	0;
	add.s64 	%rd297, %rd297, -2048;
	bra.uni 	$L__BB0_92;
$L__BB0_27:
	setp.gt.u64 	%p4, %rd9, %rd139;
	@%p4 bra 	$L__BB0_29;
	ld.shared.u64 	%rd143, [_ZZ13Find_TrianglePyS_S_E5start];
	add.s64 	%rd144, %rd143, %rd9;
	shl.b64 	%rd145, %rd144, 3;
	add.s64 	%rd146, %rd8, %rd145;
	ld.global.u64 	%rd147, [%rd146];
	st.shared.u64 	[%r8], %rd147;
$L__BB0_29:
	bar.sync 	0;
	ld.shared.u64 	%rd267, [_ZZ13Find_TrianglePyS_S_E5start];
	ld.shared.u64 	%rd44, [_ZZ13Find_TrianglePyS_S_E3end];
	setp.gt.u64 	%p5, %rd267, %rd44;
	@%p5 bra 	$L__BB0_92;
	ld.shared.u64 	%rd45, [_ZZ13Find_TrianglePyS_S_E3neb];
	cvt.u32.u64 	%r33, %rd297;
	shl.b32 	%r34, %r33, 3;
	add.s32 	%r2, %r38, %r34;
$L__BB0_31:
	ld.param.u64 	%rd248, [_Z13Find_TrianglePyS_S__param_1];
	ld.param.u64 	%rd244, [_Z13Find_TrianglePyS_S__param_0];
	cvta.to.global.u64 	%rd48, %rd244;
	shl.b64 	%rd148, %rd267, 3;
	add.s64 	%rd149, %rd48, %rd148;
	ld.global.u64 	%rd150, [%rd149];
	cvta.to.global.u64 	%rd151, %rd248;
	shl.b64 	%rd152, %rd150, 3;
	add.s64 	%rd153, %rd151, %rd152;
	ld.global.u64 	%rd49, [%rd153];
	ld.global.u64 	%rd154, [%rd153+8];
	not.b64 	%rd155, %rd49;
	add.s64 	%rd50, %rd154, %rd155;
	sub.s64 	%rd156, %rd154, %rd49;
	cvt.rn.f32.u64 	%f4, %rd156;
	mul.f32 	%f5, %f4, 0f3B800000;
	cvt.rpi.f32.f32 	%f6, %f5;
	cvt.rzi.u64.f32 	%rd51, %f6;
	setp.eq.s64 	%p6, %rd51, 0;
	@%p6 bra 	$L__BB0_91;
	setp.eq.s64 	%p7, %rd297, 1;
	@%p7 bra 	$L__BB0_41;
	mov.b64 	%rd287, 0;
$L__BB0_34:
	shl.b64 	%rd158, %rd287, 8;
	add.s64 	%rd106, %rd158, %rd2;
	setp.gt.u64 	%p8, %rd106, %rd50;
	@%p8 bra 	$L__BB0_90;
	ld.param.u64 	%rd245, [_Z13Find_TrianglePyS_S__param_0];
	add.s64 	%rd160, %rd106, %rd49;
	cvta.to.global.u64 	%rd161, %rd245;
	shl.b64 	%rd162, %rd160, 3;
	add.s64 	%rd163, %rd161, %rd162;
	ld.global.u64 	%rd107, [%rd163];
	setp.lt.u64 	%p9, %rd107, %rd45;
	mov.b64 	%rd159, 0;
	mov.u64 	%rd293, %rd159;
	@%p9 bra 	$L__BB0_89;
	ld.shared.u64 	%rd108, [%r2];
	setp.gt.u64 	%p10, %rd107, %rd108;
	@%p10 bra 	$L__BB0_89;
	setp.eq.s64 	%p11, %rd107, %rd45;
	setp.eq.s64 	%p12, %rd107, %rd108;
	or.pred  	%p13, %p11, %p12;
	mov.b64 	%rd293, 1;
	@%p13 bra 	$L__BB0_89;
	add.s64 	%rd292, %rd297, -1;
	mov.b64 	%rd291, 1;
$L__BB0_39:
	add.s64 	%rd167, %rd292, %rd291;
	shr.u64 	%rd112, %rd167, 1;
	cvt.u32.u64 	%r13, %rd112;
	shl.b32 	%r14, %r13, 3;
	add.s32 	%r16, %r38, %r14;
	ld.shared.u64 	%rd113, [%r16];
	setp.ge.u64 	%p14, %rd113, %rd107;
	@%p14 bra 	$L__BB0_85;
	add.s64 	%rd291, %rd112, 1;
	bra.uni 	$L__BB0_88;
$L__BB0_41:
	and.b64  	%rd52, %rd51, 3;
	setp.lt.u64 	%p19, %rd51, 4;
	mov.b64 	%rd280, 0;
	@%p19 bra 	$L__BB0_64;
	and.b64  	%rd280, %rd51, -4;
	mov.b64 	%rd269, 0;
$L__BB0_43:
	shl.b64 	%rd173, %rd269, 8;
	add.s64 	%rd56, %rd173, %rd2;
	setp.gt.u64 	%p20, %rd56, %rd50;
	@%p20 bra 	$L__BB0_48;
	add.s64 	%rd175, %rd56, %rd49;
	shl.b64 	%rd176, %rd175, 3;
	add.s64 	%rd177, %rd48, %rd176;
	ld.global.u64 	%rd57, [%rd177];
	setp.lt.u64 	%p21, %rd57, %rd45;
	mov.b64 	%rd271, 0;
	@%p21 bra 	$L__BB0_47;
	ld.shared.u64 	%rd58, [%r2];
	setp.gt.u64 	%p22, %rd57, %rd58;
	@%p22 bra 	$L__BB0_47;
	setp.eq.s64 	%p23, %rd57, %rd45;
	setp.eq.s64 	%p24, %rd57, %rd58;
	or.pred  	%p25, %p23, %p24;
	selp.u64 	%rd271, 1, 0, %p25;
$L__BB0_47:
	add.s64 	%rd295, %rd271, %rd295;
$L__BB0_48:
	add.s64 	%rd179, %rd56, 256;
	setp.gt.u64 	%p26, %rd179, %rd50;
	@%p26 bra 	$L__BB0_53;
	add.s64 	%rd181, %rd56, %rd49;
	shl.b64 	%rd182, %rd181, 3;
	add.s64 	%rd183, %rd48, %rd182;
	ld.global.u64 	%rd63, [%rd183+2048];
	setp.lt.u64 	%p27, %rd63, %rd45;
	mov.b64 	%rd273, 0;
	@%p27 bra 	$L__BB0_52;
	ld.shared.u64 	%rd64, [%r2];
	setp.gt.u64 	%p28, %rd63, %rd64;
	@%p28 bra 	$L__BB0_52;
	setp.eq.s64 	%p29, %rd63, %rd45;
	setp.eq.s64 	%p30, %rd63, %rd64;
	or.pred  	%p31, %p29, %p30;
	selp.u64 	%rd273, 1, 0, %p31;
$L__BB0_52:
	add.s64 	%rd295, %rd273, %rd295;
$L__BB0_53:
	add.s64 	%rd185, %rd56, 512;
	setp.gt.u64 	%p32, %rd185, %rd50;
	@%p32 bra 	$L__BB0_58;
	add.s64 	%rd187, %rd56, %rd49;
	shl.b64 	%rd188, %rd187, 3;
	add.s64 	%rd189, %rd48, %rd188;
	ld.global.u64 	%rd69, [%rd189+4096];
	setp.lt.u64 	%p33, %rd69, %rd45;
	mov.b64 	%rd275, 0;
	@%p33 bra 	$L__BB0_57;
	ld.shared.u64 	%rd70, [%r2];
	setp.gt.u64 	%p34, %rd69, %rd70;
	@%p34 bra 	$L__BB0_57;
	setp.eq.s64 	%p35, %rd69, %rd45;
	setp.eq.s64 	%p36, %rd69, %rd70;
	or.pred  	%p37, %p35, %p36;
	selp.u64 	%rd275, 1, 0, %p37;
$L__BB0_57:
	add.s64 	%rd295, %rd275, %rd295;
$L__BB0_58:
	add.s64 	%rd191, %rd56, 768;
	setp.gt.u64 	%p38, %rd191, %rd50;
	@%p38 bra 	$L__BB0_63;
	shl.b64 	%rd193, %rd269, 8;
	add.s64 	%rd194, %rd193, %rd2;
	add.s64 	%rd195, %rd194, %rd49;
	shl.b64 	%rd196, %rd195, 3;
	add.s64 	%rd197, %rd48, %rd196;
	ld.global.u64 	%rd75, [%rd197+6144];
	setp.lt.u64 	%p39, %rd75, %rd45;
	mov.b64 	%rd277, 0;
	@%p39 bra 	$L__BB0_62;
	ld.shared.u64 	%rd76, [%r2];
	setp.gt.u64 	%p40, %rd75, %rd76;
	@%p40 bra 	$L__BB0_62;
	setp.eq.s64 	%p41, %rd75, %rd45;
	setp.eq.s64 	%p42, %rd75, %rd76;
	or.pred  	%p43, %p41, %p42;
	selp.u64 	%rd277, 1, 0, %p43;
$L__BB0_62:
	add.s64 	%rd295, %rd277, %rd295;
$L__BB0_63:
	add.s64 	%rd269, %rd269, 4;
	setp.ne.s64 	%p44, %rd269, %rd280;
	@%p44 bra 	$L__BB0_43;
$L__BB0_64:
	setp.eq.s64 	%p45, %rd52, 0;
	@%p45 bra 	$L__BB0_91;
	shl.b64 	%rd199, %rd280, 8;
	add.s64 	%rd85, %rd199, %rd2;
	setp.gt.u64 	%p46, %rd85, %rd50;
	add.s64 	%rd200, %rd85, %rd49;
	shl.b64 	%rd201, %rd200, 3;
	add.s64 	%rd86, %rd48, %rd201;
	@%p46 bra 	$L__BB0_71;
	ld.global.u64 	%rd87, [%rd86];
	setp.lt.u64 	%p47, %rd87, %rd45;
	mov.b64 	%rd282, 0;
	@%p47 bra 	$L__BB0_70;
	ld.shared.u64 	%rd88, [%r2];
	setp.gt.u64 	%p48, %rd87, %rd88;
	@%p48 bra 	$L__BB0_70;
	setp.eq.s64 	%p49, %rd87, %rd45;
	mov.b64 	%rd282, 1;
	@%p49 bra 	$L__BB0_70;
	setp.eq.s64 	%p50, %rd87, %rd88;
	selp.u64 	%rd282, 1, 0, %p50;
$L__BB0_70:
	add.s64 	%rd295, %rd282, %rd295;
$L__BB0_71:
	setp.eq.s64 	%p51, %rd52, 1;
	@%p51 bra 	$L__BB0_91;
	add.s64 	%rd205, %rd85, 256;
	setp.gt.u64 	%p52, %rd205, %rd50;
	@%p52 bra 	$L__BB0_78;
	ld.global.u64 	%rd93, [%rd86+2048];
	setp.lt.u64 	%p53, %rd93, %rd45;
	mov.b64 	%rd284, 0;
	@%p53 bra 	$L__BB0_77;
	ld.shared.u64 	%rd94, [%r2];
	setp.gt.u64 	%p54, %rd93, %rd94;
	@%p54 bra 	$L__BB0_77;
	setp.eq.s64 	%p55, %rd93, %rd45;
	mov.b64 	%rd284, 1;
	@%p55 bra 	$L__BB0_77;
	setp.eq.s64 	%p56, %rd93, %rd94;
	selp.u64 	%rd284, 1, 0, %p56;
$L__BB0_77:
	add.s64 	%rd295, %rd284, %rd295;
$L__BB0_78:
	setp.eq.s64 	%p57, %rd52, 2;
	@%p57 bra 	$L__BB0_91;
	add.s64 	%rd209, %rd85, 512;
	setp.gt.u64 	%p58, %rd209, %rd50;
	@%p58 bra 	$L__BB0_91;
	ld.global.u64 	%rd99, [%rd86+4096];
	setp.lt.u64 	%p59, %rd99, %rd45;
	mov.b64 	%rd286, 0;
	@%p59 bra 	$L__BB0_84;
	ld.shared.u64 	%rd100, [%r2];
	setp.gt.u64 	%p60, %rd99, %rd100;
	@%p60 bra 	$L__BB0_84;
	setp.eq.s64 	%p61, %rd99, %rd45;
	mov.b64 	%rd286, 1;
	@%p61 bra 	$L__BB0_84;
	setp.eq.s64 	%p62, %rd99, %rd100;
	selp.u64 	%rd286, 1, 0, %p62;
$L__BB0_84:
	add.s64 	%rd295, %rd286, %rd295;
	bra.uni 	$L__BB0_91;
$L__BB0_85:
	setp.le.u64 	%p15, %rd113, %rd107;
	@%p15 bra 	$L__BB0_87;
	add.s64 	%rd292, %rd112, -1;
	bra.uni 	$L__BB0_88;
$L__BB0_87:
	setp.eq.s64 	%p16, %rd113, %rd107;
	mov.b64 	%rd293, 1;
	@%p16 bra 	$L__BB0_89;
$L__BB0_88:
	setp.le.u64 	%p17, %rd291, %rd292;
	mov.u64 	%rd293, %rd159;
	@%p17 bra 	$L__BB0_39;
$L__BB0_89:
	add.s64 	%rd295, %rd293, %rd295;
$L__BB0_90:
	add.s64 	%rd287, %rd287, 1;
	setp.ne.s64 	%p18, %rd287, %rd51;
	@%p18 bra 	$L__BB0_34;
$L__BB0_91:
	add.s64 	%rd267, %rd267, 1;
	setp.le.u64 	%p63, %rd267, %rd44;
	@%p63 bra 	$L__BB0_31;
$L__BB0_92:
	bar.sync 	0;
	add.s64 	%rd251, %rd251, 1;
	setp.ne.s64 	%p81, %rd251, %rd4;
	@%p81 bra 	$L__BB0_4;
$L__BB0_93:
	ld.param.u64 	%rd250, [_Z13Find_TrianglePyS_S__param_2];
	cvta.to.global.u64 	%rd241, %rd250;
	atom.global.add.u64 	%rd242, [%rd241], %rd295;
	ret;

}


// ===== COMPILED SASS (sm_100) =====

	.target	sm_100

	.elftype	@"ET_EXEC"


//--------------------- .note.nv.tkinfo           --------------------------
	.section	.note.nv.tkinfo,"",@"SHT_NOTE"
	.sectionflags	@"SHF_NOTE_NV_TKINFO"
	.tkinfo
        /*0018*/ 	.word	0x00000002
        /*0030*/ 	.string	""
        /*0030*/ 	.string	"ptxas"
        /*0030*/ 	.string	"Cuda compilation tools, release 13.0, V13.0.88"
        /*0030*/ 	.string	"Build cuda_13.0.r13.0/compiler.36424714_0"
        /*0030*/ 	.string	"-arch sm_100 -m 64 "



//--------------------- .note.nv.cuinfo           --------------------------
	.section	.note.nv.cuinfo,"",@"SHT_NOTE"
	.sectionflags	@"SHF_NOTE_NV_CUINFO"
        /*0018*/ 	.short	0x0002
        /*001a*/ 	.short	0x0064
        /*001c*/ 	.short	0x0082
	.zero		2


//--------------------- .nv.info                  --------------------------
	.section	.nv.info,"",@"SHT_CUDA_INFO"
	.align	4


	//----- nvinfo : EIATTR_REGCOUNT
	.align		4
        /*0000*/ 	.byte	0x04, 0x2f
        /*0002*/ 	.short	(.L_1 - .L_0)
	.align		4
.L_0:
        /*0004*/ 	.word	index@(_Z13Find_TrianglePyS_S_)
        /*0008*/ 	.word	0x0000001f


	//----- nvinfo : EIATTR_FRAME_SIZE
	.align		4
.L_1:
        /*000c*/ 	.byte	0x04, 0x11
        /*000e*/ 	.short	(.L_3 - .L_2)
	.align		4
.L_2:
        /*0010*/ 	.word	index@(_Z13Find_TrianglePyS_S_)
        /*0014*/ 	.word	0x00000000


	//----- nvinfo : EIATTR_MIN_STACK_SIZE
	.align		4
.L_3:
        /*0018*/ 	.byte	0x04, 0x12
        /*001a*/ 	.short	(.L_5 - .L_4)
	.align		4
.L_4:
        /*001c*/ 	.word	index@(_Z13Find_TrianglePyS_S_)
        /*0020*/ 	.word	0x00000000
.L_5:


//--------------------- .nv.compat                --------------------------
	.section	.nv.compat,"",@"SHT_CUDA_COMPAT_INFO"
	.align	4
        /*0000*/ 	.byte	0x02, 0x09, 0x00, 0x00, 0x02, 0x02, 0x01, 0x00, 0x02, 0x05, 0x05, 0x00, 0x03, 0x07, 0x01, 0x01
        /*0010*/ 	.byte	0x02, 0x03, 0x00, 0x00, 0x02, 0x06, 0x01, 0x00, 0x04, 0x0b, 0x08, 0x00, 0x09, 0x00, 0x00, 0x00
        /*0020*/ 	.byte	0x00, 0x00, 0x00, 0x00


//--------------------- .nv.info._Z13Find_TrianglePyS_S_ --------------------------
	.section	.nv.info._Z13Find_TrianglePyS_S_,"",@"SHT_CUDA_INFO"
	.sectionflags	@""
	.align	4


	//----- nvinfo : EIATTR_CUDA_API_VERSION
	.align		4
        /*0000*/ 	.byte	0x04, 0x37
        /*0002*/ 	.short	(.L_7 - .L_6)
.L_6:
        /*0004*/ 	.word	0x00000082


	//----- nvinfo : EIATTR_KPARAM_INFO
	.align		4
.L_7:
        /*0008*/ 	.byte	0x04, 0x17
        /*000a*/ 	.short	(.L_9 - .L_8)
.L_8:
        /*000c*/ 	.word	0x00000000
        /*0010*/ 	.short	0x0002
        /*0012*/ 	.short	0x0010
        /*0014*/ 	.byte	0x00, 0xf5, 0x21, 0x00


	//----- nvinfo : EIATTR_KPARAM_INFO
	.align		4
.L_9:
        /*0018*/ 	.byte	0x04, 0x17
        /*001a*/ 	.short	(.L_11 - .L_10)
.L_10:
        /*001c*/ 	.word	0x00000000
        /*0020*/ 	.short	0x0001
        /*0022*/ 	.short	0x0008
        /*0024*/ 	.byte	0x00, 0xf5, 0x21, 0x00


	//----- nvinfo : EIATTR_KPARAM_INFO
	.align		4
.L_11:
        /*0028*/ 	.byte	0x04, 0x17
        /*002a*/ 	.short	(.L_13 - .L_12)
.L_12:
        /*002c*/ 	.word	0x00000000
        /*0030*/ 	.short	0x0000
        /*0032*/ 	.short	0x0000
        /*0034*/ 	.byte	0x00, 0xf5, 0x21, 0x00


	//----- nvinfo : EIATTR_SPARSE_MMA_MASK
	.align		4
.L_13:
        /*0038*/ 	.byte	0x03, 0x50
        /*003a*/ 	.short	0x0000


	//----- nvinfo : EIATTR_MAXREG_COUNT
	.align		4
        /*003c*/ 	.byte	0x03, 0x1b
        /*003e*/ 	.short	0x00ff


	//----- nvinfo : EIATTR_NUM_BARRIERS
	.align		4
        /*0040*/ 	.byte	0x02, 0x4c
        /*0042*/ 	.byte	0x01
	.zero		1


	//----- nvinfo : EIATTR_MERCURY_ISA_VERSION
	.align		4
        /*0044*/ 	.byte	0x03, 0x5f
        /*0046*/ 	.short	0x0101


	//----- nvinfo : EIATTR_VRC_CTA_INIT_COUNT
	.align		4
        /*0048*/ 	.byte	0x02, 0x4a
	.zero		1
	.zero		1


	//----- nvinfo : EIATTR_EXIT_INSTR_OFFSETS
	.align		4
        /*004c*/ 	.byte	0x04, 0x1c
        /*004e*/ 	.short	(.L_15 - .L_14)


	//   ....[0]....
.L_14:
        /*0050*/ 	.word	0x000027f0


	//----- nvinfo : EIATTR_CRS_STACK_SIZE
	.align		4
.L_15:
        /*0054*/ 	.byte	0x04, 0x1e
        /*0056*/ 	.short	(.L_17 - .L_16)
.L_16:
        /*0058*/ 	.word	0x00000000


	//----- nvinfo : EIATTR_CBANK_PARAM_SIZE
	.align		4
.L_17:
        /*005c*/ 	.byte	0x03, 0x19
        /*005e*/ 	.short	0x0018


	//----- nvinfo : EIATTR_PARAM_CBANK
	.align		4
        /*0060*/ 	.byte	0x04, 0x0a
        /*0062*/ 	.short	(.L_19 - .L_18)
	.align		4
.L_18:
        /*0064*/ 	.word	index@(.nv.constant0._Z13Find_TrianglePyS_S_)
        /*0068*/ 	.short	0x0380
        /*006a*/ 	.short	0x0018


	//----- nvinfo : EIATTR_SW_WAR
	.align		4
.L_19:
        /*006c*/ 	.byte	0x04, 0x36
        /*006e*/ 	.short	(.L_21 - .L_20)
.L_20:
        /*0070*/ 	.word	0x00000008
.L_21:


//--------------------- .nv.callgraph             --------------------------
	.section	.nv.callgraph,"",@"SHT_CUDA_CALLGRAPH"
	.align	4
	.sectionentsize	8
	.align		4
        /*0000*/ 	.word	0x00000000
	.align		4
        /*0004*/ 	.word	0xffffffff
	.align		4
        /*0008*/ 	.word	0x00000000
	.align		4
        /*000c*/ 	.word	0xfffffffe
	.align		4
        /*0010*/ 	.word	0x00000000
	.align		4
        /*0014*/ 	.word	0xfffffffd
	.align		4
        /*0018*/ 	.word	0x00000000
	.align		4
        /*001c*/ 	.word	0xfffffffc


//--------------------- .text._Z13Find_TrianglePyS_S_ --------------------------
	.section	.text._Z13Find_TrianglePyS_S_,"ax",@progbits
	.align	128
        .global         _Z13Find_TrianglePyS_S_
        .type           _Z13Find_TrianglePyS_S_,@function
        .size           _Z13Find_TrianglePyS_S_,(.L_x_66 - _Z13Find_TrianglePyS_S_)
        .other          _Z13Find_TrianglePyS_S_,@"STO_CUDA_ENTRY STV_DEFAULT"
_Z13Find_TrianglePyS_S_:
.text._Z13Find_TrianglePyS_S_:
[----:B------:R-:W-:Y:S01]  /*0000*/  LDC R1, c[0x0][0x37c] ;  /* 0x0000df00ff017b82 */ /* 0x000fe20000000800 */
[----:B------:R-:W0:Y:S01]  /*0010*/  S2R R0, SR_TID.X ;  /* 0x0000000000007919 */ /* 0x000e220000002100 */
[----:B------:R-:W1:Y:S01]  /*0020*/  LDCU.64 UR14, c[0x0][0x358] ;  /* 0x00006b00ff0e77ac */ /* 0x000e620008000a00 */
[----:B0-----:R-:W-:-:S13]  /*0030*/  ISETP.NE.AND P0, PT, R0, RZ, PT ;  /* 0x000000ff0000720c */ /* 0x001fda0003f05270 */
[----:B------:R-:W0:Y:S01]  /*0040*/  @!P0 S2R R5, SR_CTAID.X ;  /* 0x0000000000058919 */ /* 0x000e220000002500 */
[----:B------:R-:W0:Y:S02]  /*0050*/  @!P0 LDC.64 R2, c[0x0][0x388] ;  /* 0x0000e200ff028b82 */ /* 0x000e240000000a00 */
[----:B0-----:R-:W-:-:S05]  /*0060*/  @!P0 IMAD.WIDE.U32 R2, R5, 0x8, R2 ;  /* 0x0000000805028825 */ /* 0x001fca00078e0002 */
[----:B-1----:R-:W2:Y:S04]  /*0070*/  @!P0 LDG.E.64 R6, desc[UR14][R2.64+0x8] ;  /* 0x0000080e02068981 */ /* 0x002ea8000c1e1b00 */
[----:B------:R-:W3:Y:S01]  /*0080*/  @!P0 LDG.E.64 R4, desc[UR14][R2.64] ;  /* 0x0000000e02048981 */ /* 0x000ee2000c1e1b00 */
[----:B------:R-:W0:Y:S01]  /*0090*/  S2UR UR5, SR_CgaCtaId ;  /* 0x00000000000579c3 */ /* 0x000e220000008800 */
[----:B------:R-:W-:Y:S01]  /*00a0*/  UMOV UR4, 0x400 ;  /* 0x0000040000047882 */ /* 0x000fe20000000000 */
[----:B------:R-:W-:Y:S01]  /*00b0*/  CS2R R12, SRZ ;  /* 0x00000000000c7805 */ /* 0x000fe2000001ff00 */
[----:B0-----:R-:W-:Y:S01]  /*00c0*/  ULEA UR6, UR5, UR4, 0x18 ;  /* 0x0000000405067291 */ /* 0x001fe2000f8ec0ff */
[----:B--2---:R-:W-:-:S04]  /*00d0*/  @!P0 IADD3 R6, P1, PT, R6, -0x1, RZ ;  /* 0xffffffff06068810 */ /* 0x004fc80007f3e0ff */
[----:B------:R-:W-:-:S05]  /*00e0*/  @!P0 IADD3.X R7, PT, PT, R7, -0x1, RZ, P1, !PT ;  /* 0xffffffff07078810 */ /* 0x000fca0000ffe4ff */
[----:B---3--:R-:W-:Y:S01]  /*00f0*/  @!P0 STS.128 [UR6], R4 ;  /* 0x00000004ff008988 */ /* 0x008fe20008000c06 */
[----:B------:R-:W-:Y:S06]  /*0100*/  BAR.SYNC.DEFER_BLOCKING 0x0 ;  /* 0x0000000000007b1d */ /* 0x000fec0000010000 */
[----:B------:R-:W0:Y:S02]  /*0110*/  LDS.128 R8, [UR6] ;  /* 0x00000006ff087984 */ /* 0x000e240008000c00 */
[----:B0-----:R-:W-:-:S05]  /*0120*/  IADD3 R10, P0, PT, R10, -R8, RZ ;  /* 0x800000080a0a7210 */ /* 0x001fca0007f1e0ff */
[----:B------:R-:W-:Y:S01]  /*0130*/  IMAD.X R11, R11, 0x1, ~R9, P0 ;  /* 0x000000010b0b7824 */ /* 0x000fe200000e0e09 */
[----:B------:R-:W-:-:S05]  /*0140*/  IADD3 R8, P0, PT, R10, 0x1, RZ ;  /* 0x000000010a087810 */ /* 0x000fca0007f1e0ff */
[----:B------:R-:W-:-:S04]  /*0150*/  IMAD.X R9, RZ, RZ, R11, P0 ;  /* 0x000000ffff097224 */ /* 0x000fc800000e060b */
[----:B------:R-:W0:Y:S02]  /*0160*/  I2F.U64 R8, R8 ;  /* 0x0000000800087312 */ /* 0x000e240000301000 */
[----:B0-----:R-:W-:-:S06]  /*0170*/  FMUL R2, R8, 0.00048828125 ;  /* 0x3a00000008027820 */ /* 0x001fcc0000400000 */
[----:B------:R-:W0:Y:S02]  /*0180*/  F2I.U64.CEIL R2, R2 ;  /* 0x0000000200027311 */ /* 0x000e240000209800 */
[----:B0-----:R-:W-:-:S04]  /*0190*/  ISETP.NE.U32.AND P0, PT, R2, RZ, PT ;  /* 0x000000ff0200720c */ /* 0x001fc80003f05070 */
[----:B------:R-:W-:-:S13]  /*01a0*/  ISETP.NE.AND.EX P0, PT, R3, RZ, PT, P0 ;  /* 0x000000ff0300720c */ /* 0x000fda0003f05300 */
[----:B------:R-:W-:Y:S05]  /*01b0*/  @!P0 BRA `(.L_x_0) ;  /* 0x0000002400848947 */ /* 0x000fea0003800000 */
[----:B------:R-:W-:Y:S01]  /*01c0*/  UIADD3 UR8, UPT, UPT, UR4, 0x10, URZ ;  /* 0x0000001004087890 */ /* 0x000fe2000fffe0ff */
[----:B------:R-:W-:Y:S01]  /*01d0*/  IMAD.MOV.U32 R14, RZ, RZ, R10 ;  /* 0x000000ffff0e7224 */ /* 0x000fe200078e000a */
[----:B------:R-:W-:Y:S01]  /*01e0*/  CS2R R12, SRZ ;  /* 0x00000000000c7805 */ /* 0x000fe2000001ff00 */
[----:B------:R-:W-:Y:S01]  /*01f0*/  IMAD.MOV.U32 R15, RZ, RZ, R11 ;  /* 0x000000ffff0f7224 */ /* 0x000fe200078e000b */
[----:B------:R-:W-:Y:S01]  /*0200*/  ULEA UR8, UR5, UR8, 0x18 ;  /* 0x0000000805087291 */ /* 0x000fe2000f8ec0ff */
[----:B------:R-:W-:Y:S02]  /*0210*/  UMOV UR4, URZ ;  /* 0x000000ff00047c82 */ /* 0x000fe40008000000 */
[----:B------:R-:W-:-:S09]  /*0220*/  UMOV UR5, URZ ;  /* 0x000000ff00057c82 */ /* 0x000fd20008000000 */
.L_x_64:
[----:B01----:R-:W-:Y:S01]  /*0230*/  IADD3 R2, P0, PT, R10, 0x1, RZ ;  /* 0x000000010a027810 */ /* 0x003fe20007f1e0ff */
[----:B------:R-:W-:Y:S02]  /*0240*/  USHF.L.U64.HI UR9, UR4, 0xb, UR5 ;  /* 0x0000000b04097899 */ /* 0x000fe40008010205 */
[----:B------:R-:W-:Y:S02]  /*0250*/  USHF.L.U32 UR6, UR4, 0xb, URZ ;  /* 0x0000000b04067899 */ /* 0x000fe400080006ff */
[----:B------:R-:W-:Y:S01]  /*0260*/  IMAD.X R3, RZ, RZ, R11, P0 ;  /* 0x000000ffff037224 */ /* 0x000fe200000e060b */
[----:B------:R-:W-:Y:S01]  /*0270*/  ISETP.GE.U32.AND P0, PT, R14, 0x800, PT ;  /* 0x000008000e00780c */ /* 0x000fe20003f06070 */
[----:B------:R-:W-:Y:S02]  /*0280*/  UIADD3 UR4, UP0, UPT, UR4, 0x1, URZ ;  /* 0x0000000104047890 */ /* 0x000fe4000ff1e0ff */
[----:B------:R-:W0:Y:S01]  /*0290*/  I2F.U64 R2, R2 ;  /* 0x0000000200027312 */ /* 0x000e220000301000 */
[----:B------:R-:W-:Y:S01]  /*02a0*/  ISETP.GE.U32.AND.EX P0, PT, R15, RZ, PT, P0 ;  /* 0x000000ff0f00720c */ /* 0x000fe20003f06100 */
[----:B------:R-:W-:Y:S01]  /*02b0*/  UIADD3.X UR5, UPT, UPT, URZ, UR5, URZ, UP0, !UPT ;  /* 0x00000005ff057290 */ /* 0x000fe200087fe4ff */
[----:B------:R-:W-:Y:S01]  /*02c0*/  LOP3.LUT R19, R0, UR6, RZ, 0xfc, !PT ;  /* 0x0000000600137c12 */ /* 0x000fe2000f8efcff */
[----:B0-----:R-:W-:-:S06]  /*02d0*/  FMUL R4, R2, 0.00048828125 ;  /* 0x3a00000002047820 */ /* 0x001fcc0000400000 */
[----:B------:R-:W0:Y:S02]  /*02e0*/  F2I.U64.CEIL R4, R4 ;  /* 0x0000000400047311 */ /* 0x000e240000209800 */
[----:B0-----:R-:W-:-:S04]  /*02f0*/  ISETP.NE.U32.AND P1, PT, R4, UR4, PT ;  /* 0x0000000404007c0c */ /* 0x001fc8000bf25070 */
[----:B------:R-:W-:Y:S01]  /*0300*/  ISETP.NE.AND.EX P1, PT, R5, UR5, PT, P1 ;  /* 0x0000000505007c0c */ /* 0x000fe2000bf25310 */
[----:B------:R-:W-:-:S12]  /*0310*/  @!P0 BRA `(.L_x_1) ;  /* 0x0000000c00348947 */ /* 0x000fd80003800000 */
[----:B------:R-:W0:Y:S01]  /*0320*/  S2UR UR7, SR_CgaCtaId ;  /* 0x00000000000779c3 */ /* 0x000e220000008800 */
[----:B------:R-:W-:Y:S01]  /*0330*/  UMOV UR6, 0x400 ;  /* 0x0000040000067882 */ /* 0x000fe20000000000 */
[----:B------:R-:W-:Y:S02]  /*0340*/  ISETP.GT.U32.AND P2, PT, R10, RZ, PT ;  /* 0x000000ff0a00720c */ /* 0x000fe40003f44070 */
[----:B------:R-:W-:Y:S02]  /*0350*/  LEA R21, R19, UR8, 0x3 ;  /* 0x0000000813157c11 */ /* 0x000fe4000f8e18ff */
[----:B------:R-:W-:Y:S01]  /*0360*/  ISETP.GT.U32.AND.EX P2, PT, R11, RZ, PT, P2 ;  /* 0x000000ff0b00720c */ /* 0x000fe20003f44120 */
[----:B0-----:R-:W-:-:S09]  /*0370*/  ULEA UR6, UR7, UR6, 0x18 ;  /* 0x0000000607067291 */ /* 0x001fd2000f8ec0ff */
[----:B------:R-:W0:Y:S02]  /*0380*/  LDS.64 R2, [UR6] ;  /* 0x00000006ff027984 */ /* 0x000e240008000a00 */
[----:B------:R-:W1:Y:S01]  /*0390*/  LDCU.64 UR6, c[0x0][0x380] ;  /* 0x00007000ff0677ac */ /* 0x000e620008000a00 */
[----:B0-----:R-:W-:-:S04]  /*03a0*/  IADD3 R4, P0, PT, R2, R19, RZ ;  /* 0x0000001302047210 */ /* 0x001fc80007f1e0ff */
[----:B------:R-:W-:Y:S02]  /*03b0*/  IADD3.X R3, PT, PT, R3, UR9, RZ, P0, !PT ;  /* 0x0000000903037c10 */ /* 0x000fe400087fe4ff */
[C---:B-1----:R-:W-:Y:S01]  /*03c0*/  LEA R2, P3, R4.reuse, UR6, 0x3 ;  /* 0x0000000604027c11 */ /* 0x042fe2000f8618ff */
[----:B------:R-:W-:Y:S01]  /*03d0*/  UMOV UR6, URZ ;  /* 0x000000ff00067c82 */ /* 0x000fe20008000000 */
[----:B------:R-:W-:Y:S02]  /*03e0*/  PLOP3.LUT P0, PT, PT, PT, PT, 0x80, 0x8 ;  /* 0x000000000008781c */ /* 0x000fe40003f0f070 */
[----:B------:R-:W-:Y:S01]  /*03f0*/  LEA.HI.X R3, R4, UR7, R3, 0x3, P3 ;  /* 0x0000000704037c11 */ /* 0x000fe200098f1c03 */
[----:B------:R-:W-:Y:S01]  /*0400*/  UMOV UR7, URZ ;  /* 0x000000ff00077c82 */ /* 0x000fe20008000000 */
[----:B------:R-:W-:Y:S09]  /*0410*/  @P2 BRA `(.L_x_2) ;  /* 0x00000000002c2947 */ /* 0x000ff20003800000 */
[----:B------:R-:W-:Y:S01]  /*0420*/  IMAD.U32 R4, RZ, RZ, UR9 ;  /* 0x00000009ff047e24 */ /* 0x000fe2000f8e00ff */
[----:B------:R-:W-:Y:S01]  /*0430*/  ISETP.GT.U32.AND P0, PT, R19, R10, PT ;  /* 0x0000000a1300720c */ /* 0x000fe20003f04070 */
[----:B------:R-:W-:Y:S03]  /*0440*/  BSSY.RECONVERGENT B0, `(.L_x_3) ;  /* 0x0000005000007945 */ /* 0x000fe60003800200 */
[----:B------:R-:W-:-:S13]  /*0450*/  ISETP.GT.U32.AND.EX P0, PT, R4, R11, PT, P0 ;  /* 0x0000000b0400720c */ /* 0x000fda0003f04100 */
[----:B------:R-:W-:Y:S05]  /*0460*/  @P0 BRA `(.L_x_4) ;  /* 0x0000000000080947 */ /* 0x000fea0003800000 */
[----:B------:R-:W2:Y:S04]  /*0470*/  LDG.E.64 R4, desc[UR14][R2.64] ;  /* 0x0000000e02047981 */ /* 0x000ea8000c1e1b00 */
[----:B--2---:R0:W-:Y:S02]  /*0480*/  STS.64 [R21], R4 ;  /* 0x0000000415007388 */ /* 0x0041e40000000a00 */
.L_x_4:
[----:B------:R-:W-:Y:S05]  /*0490*/  BSYNC.RECONVERGENT B0 ;  /* 0x0000000000007941 */ /* 0x000fea0003800200 */
.L_x_3:
[----:B------:R-:W-:Y:S01]  /*04a0*/  UIADD3 UR6, UP0, UPT, UR6, 0x100, URZ ;  /* 0x0000010006067890 */ /* 0x000fe2000ff1e0ff */
[----:B------:R-:W-:-:S03]  /*04b0*/  PLOP3.LUT P0, PT, PT, PT, PT, 0x8, 0x80 ;  /* 0x000000000080781c */ /* 0x000fc60003f0e170 */
[----:B------:R-:W-:-:S12]  /*04c0*/  UIADD3.X UR7, UPT, UPT, URZ, UR7, URZ, UP0, !UPT ;  /* 0x00000007ff077290 */ /* 0x000fd800087fe4ff */
.L_x_2:
[C---:B0-----:R-:W-:Y:S02]  /*04d0*/  IADD3 R4, P4, PT, R10.reuse, -UR6, RZ ;  /* 0x800000060a047c10 */ /* 0x041fe4000ff9e0ff */
[----:B------:R-:W-:Y:S02]  /*04e0*/  ISETP.GT.U32.AND P3, PT, R10, UR6, PT ;  /* 0x000000060a007c0c */ /* 0x000fe4000bf64070 */
[----:B------:R-:W-:Y:S02]  /*04f0*/  ISETP.LE.U32.AND P2, PT, R4, 0x2ff, PT ;  /* 0x000002ff0400780c */ /* 0x000fe40003f43070 */
[C---:B------:R-:W-:Y:S02]  /*0500*/  ISETP.GT.U32.AND.EX P3, PT, R11.reuse, UR7, PT, P3 ;  /* 0x000000070b007c0c */ /* 0x040fe4000bf64130 */
[----:B------:R-:W-:-:S04]  /*0510*/  IADD3.X R4, PT, PT, R11, ~UR7, RZ, P4, !PT ;  /* 0x800000070b047c10 */ /* 0x000fc8000a7fe4ff */
[----:B------:R-:W-:-:S13]  /*0520*/  ISETP.LE.U32.OR.EX P2, PT, R4, RZ, !P3, P2 ;  /* 0x000000ff0400720c */ /* 0x000fda0005f43520 */
[----:B------:R-:W-:Y:S05]  /*0530*/  @P2 BRA `(.L_x_5) ;  /* 0x00000000005c2947 */ /* 0x000fea0003800000 */
[----:B------:R-:W-:Y:S01]  /*0540*/  IMAD.U32 R4, RZ, RZ, UR9 ;  /* 0x00000009ff047e24 */ /* 0x000fe2000f8e00ff */
[CC--:B------:R-:W-:Y:S01]  /*0550*/  ISETP.GT.U32.AND P2, PT, R19.reuse, R10.reuse, PT ;  /* 0x0000000a1300720c */ /* 0x0c0fe20003f44070 */
[----:B------:R-:W-:Y:S01]  /*0560*/  IMAD.U32 R6, RZ, RZ, UR9 ;  /* 0x00000009ff067e24 */ /* 0x000fe2000f8e00ff */
[----:B------:R-:W-:Y:S02]  /*0570*/  ISETP.GT.U32.AND P3, PT, R19, R10, PT ;  /* 0x0000000a1300720c */ /* 0x000fe40003f64070 */
[-C--:B------:R-:W-:Y:S02]  /*0580*/  ISETP.GT.U32.AND.EX P2, PT, R4, R11.reuse, PT, P2 ;  /* 0x0000000b0400720c */ /* 0x080fe40003f44120 */
[----:B------:R-:W-:-:S11]  /*0590*/  ISETP.GT.U32.AND.EX P3, PT, R6, R11, PT, P3 ;  /* 0x0000000b0600720c */ /* 0x000fd60003f64130 */
[----:B------:R0:W5:Y:S04]  /*05a0*/  @!P2 LDG.E.64 R16, desc[UR14][R2.64] ;  /* 0x0000000e0210a981 */ /* 0x000168000c1e1b00 */
[----:B------:R0:W5:Y:S04]  /*05b0*/  @!P3 LDG.E.64 R8, desc[UR14][R2.64] ;  /* 0x0000000e0208b981 */ /* 0x000168000c1e1b00 */
[----:B------:R0:W5:Y:S04]  /*05c0*/  @!P3 LDG.E.64 R6, desc[UR14][R2.64] ;  /* 0x0000000e0206b981 */ /* 0x000168000c1e1b00 */
[----:B------:R0:W5:Y:S01]  /*05d0*/  @!P3 LDG.E.64 R4, desc[UR14][R2.64] ;  /* 0x0000000e0204b981 */ /* 0x000162000c1e1b00 */
[----:B------:R-:W-:-:S02]  /*05e0*/  IADD3 R18, P4, PT, R10, -0x2ff, RZ ;  /* 0xfffffd010a127810 */ /* 0x000fc40007f9e0ff */
[----:B------:R-:W-:Y:S02]  /*05f0*/  PLOP3.LUT P0, PT, PT, PT, PT, 0x8, 0x80 ;  /* 0x000000000080781c */ /* 0x000fe40003f0e170 */
[----:B------:R-:W-:-:S11]  /*0600*/  IADD3.X R20, PT, PT, R11, -0x1, RZ, P4, !PT ;  /* 0xffffffff0b147810 */ /* 0x000fd600027fe4ff */
.L_x_6:
[----:B------:R-:W-:Y:S01]  /*0610*/  UIADD3 UR6, UP0, UPT, UR6, 0x400, URZ ;  /* 0x0000040006067890 */ /* 0x000fe2000ff1e0ff */
[----:B-----5:R1:W-:Y:S03]  /*0620*/  @!P2 STS.64 [R21], R16 ;  /* 0x000000101500a388 */ /* 0x0203e60000000a00 */
[----:B------:R-:W-:Y:S01]  /*0630*/  UIADD3.X UR7, UPT, UPT, URZ, UR7, URZ, UP0, !UPT ;  /* 0x00000007ff077290 */ /* 0x000fe200087fe4ff */
[----:B------:R1:W-:Y:S01]  /*0640*/  @!P3 STS.64 [R21], R8 ;  /* 0x000000081500b388 */ /* 0x0003e20000000a00 */
[----:B------:R-:W-:-:S03]  /*0650*/  ISETP.LE.U32.AND P4, PT, R18, UR6, PT ;  /* 0x0000000612007c0c */ /* 0x000fc6000bf83070 */
[----:B------:R1:W-:Y:S01]  /*0660*/  @!P3 STS.64 [R21], R6 ;  /* 0x000000061500b388 */ /* 0x0003e20000000a00 */
[----:B------:R-:W-:-:S03]  /*0670*/  IMAD.U32 R23, RZ, RZ, UR7 ;  /* 0x00000007ff177e24 */ /* 0x000fc6000f8e00ff */
[----:B------:R1:W-:Y:S02]  /*0680*/  @!P3 STS.64 [R21], R4 ;  /* 0x000000041500b388 */ /* 0x0003e40000000a00 */
[----:B------:R-:W-:-:S13]  /*0690*/  ISETP.GE.U32.AND.EX P4, PT, R23, R20, PT, P4 ;  /* 0x000000141700720c */ /* 0x000fda0003f86140 */
[----:B-1----:R-:W-:Y:S05]  /*06a0*/  @!P4 BRA `(.L_x_6) ;  /* 0xfffffffc00d8c947 */ /* 0x002fea000383ffff */
.L_x_5:
[C---:B------:R-:W-:Y:S01]  /*06b0*/  IADD3 R4, P4, PT, R10.reuse, -UR6, RZ ;  /* 0x800000060a047c10 */ /* 0x040fe2000ff9e0ff */
[----:B------:R-:W-:Y:S01]  /*06c0*/  IMAD.U32 R8, RZ, RZ, UR9 ;  /* 0x00000009ff087e24 */ /* 0x000fe2000f8e00ff */
[----:B------:R-:W-:Y:S02]  /*06d0*/  ISETP.GT.U32.AND P3, PT, R10, UR6, PT ;  /* 0x000000060a007c0c */ /* 0x000fe4000bf64070 */
[----:B------:R-:W-:Y:S02]  /*06e0*/  ISETP.LE.U32.AND P2, PT, R4, 0xff, PT ;  /* 0x000000ff0400780c */ /* 0x000fe40003f43070 */
[C---:B------:R-:W-:Y:S02]  /*06f0*/  ISETP.GT.U32.AND.EX P3, PT, R11.reuse, UR7, PT, P3 ;  /* 0x000000070b007c0c */ /* 0x040fe4000bf64130 */
[----:B------:R-:W-:-:S04]  /*0700*/  IADD3.X R4, PT, PT, R11, ~UR7, RZ, P4, !PT ;  /* 0x800000070b047c10 */ /* 0x000fc8000a7fe4ff */
[----:B------:R-:W-:Y:S02]  /*0710*/  ISETP.LE.U32.OR.EX P3, PT, R4, RZ, !P3, P2 ;  /* 0x000000ff0400720c */ /* 0x000fe40005f63520 */
[----:B------:R-:W-:-:S11]  /*0720*/  ISETP.GT.U32.AND P2, PT, R19, R10, PT ;  /* 0x0000000a1300720c */ /* 0x000fd60003f44070 */
[----:B------:R-:W-:Y:S05]  /*0730*/  @P3 BRA `(.L_x_7) ;  /* 0x0000000000303947 */ /* 0x000fea0003800000 */
[----:B------:R-:W-:Y:S01]  /*0740*/  IMAD.U32 R4, RZ, RZ, UR9 ;  /* 0x00000009ff047e24 */ /* 0x000fe2000f8e00ff */
[----:B------:R-:W-:-:S04]  /*0750*/  ISETP.GT.U32.AND P0, PT, R19, R10, PT ;  /* 0x0000000a1300720c */ /* 0x000fc80003f04070 */
[----:B------:R-:W-:-:S13]  /*0760*/  ISETP.GT.U32.AND.EX P0, PT, R4, R11, PT, P0 ;  /* 0x0000000b0400720c */ /* 0x000fda0003f04100 */
[----:B------:R-:W2:Y:S04]  /*0770*/  @!P0 LDG.E.64 R4, desc[UR14][R2.64] ;  /* 0x0000000e02048981 */ /* 0x000ea8000c1e1b00 */
[----:B------:R-:W3:Y:S01]  /*0780*/  @!P0 LDG.E.64 R6, desc[UR14][R2.64] ;  /* 0x0000000e02068981 */ /* 0x000ee2000c1e1b00 */
[----:B------:R-:W-:-:S04]  /*0790*/  UIADD3 UR6, UP0, UPT, UR6, 0x100, URZ ;  /* 0x0000010006067890 */ /* 0x000fc8000ff1e0ff */
[----:B------:R-:W-:Y:S02]  /*07a0*/  UIADD3.X UR7, UPT, UPT, URZ, UR7, URZ, UP0, !UPT ;  /* 0x00000007ff077290 */ /* 0x000fe400087fe4ff */
[----:B------:R-:W-:-:S04]  /*07b0*/  UIADD3 UR6, UP0, UPT, UR6, 0x100, URZ ;  /* 0x0000010006067890 */ /* 0x000fc8000ff1e0ff */
[----:B------:R-:W-:Y:S01]  /*07c0*/  UIADD3.X UR7, UPT, UPT, URZ, UR7, URZ, UP0, !UPT ;  /* 0x00000007ff077290 */ /* 0x000fe200087fe4ff */
[----:B--2---:R1:W-:Y:S04]  /*07d0*/  @!P0 STS.64 [R21], R4 ;  /* 0x0000000415008388 */ /* 0x0043e80000000a00 */
[----:B---3--:R1:W-:Y:S01]  /*07e0*/  @!P0 STS.64 [R21], R6 ;  /* 0x0000000615008388 */ /* 0x0083e20000000a00 */
[----:B------:R-:W-:-:S13]  /*07f0*/  PLOP3.LUT P0, PT, PT, PT, PT, 0x8, 0x80 ;  /* 0x000000000080781c */ /* 0x000fda0003f0e170 */
.L_x_7:
[----:B-1----:R-:W-:Y:S01]  /*0800*/  IMAD.U32 R4, RZ, RZ, UR7 ;  /* 0x00000007ff047e24 */ /* 0x002fe2000f8e00ff */
[----:B------:R-:W-:Y:S01]  /*0810*/  ISETP.GE.U32.AND P3, PT, R10, UR6, PT ;  /* 0x000000060a007c0c */ /* 0x000fe2000bf66070 */
[----:B------:R-:W-:Y:S01]  /*0820*/  BSSY.RECONVERGENT B0, `(.L_x_8) ;  /* 0x0000007000007945 */ /* 0x000fe20003800200 */
[-C--:B------:R-:W-:Y:S02]  /*0830*/  ISETP.GT.U32.AND.EX P2, PT, R8, R11.reuse, PT, P2 ;  /* 0x0000000b0800720c */ /* 0x080fe40003f44120 */
[----:B------:R-:W-:-:S04]  /*0840*/  ISETP.LE.U32.OR.EX P0, PT, R4, R11, P0, P3 ;  /* 0x0000000b0400720c */ /* 0x000fc80000703530 */
[----:B------:R-:W-:-:S13]  /*0850*/  PLOP3.LUT P0, PT, P0, P2, PT, 0x8f, 0xf8 ;  /* 0x0000000000f8781c */ /* 0x000fda0000705177 */
[----:B------:R-:W-:Y:S05]  /*0860*/  @P0 BRA `(.L_x_9) ;  /* 0x0000000000080947 */ /* 0x000fea0003800000 */
[----:B0-----:R-:W2:Y:S04]  /*0870*/  LDG.E.64 R2, desc[UR14][R2.64] ;  /* 0x0000000e02027981 */ /* 0x001ea8000c1e1b00 */
[----:B--2---:R1:W-:Y:S02]  /*0880*/  STS.64 [R21], R2 ;  /* 0x0000000215007388 */ /* 0x0043e40000000a00 */
.L_x_9:
[----:B------:R-:W-:Y:S05]  /*0890*/  BSYNC.RECONVERGENT B0 ;  /* 0x0000000000007941 */ /* 0x000fea0003800200 */
.L_x_8:
[----:B------:R-:W2:Y:S08]  /*08a0*/  S2UR UR7, SR_CgaCtaId ;  /* 0x00000000000779c3 */ /* 0x000eb00000008800 */
[----:B------:R-:W-:Y:S06]  /*08b0*/  BAR.SYNC.DEFER_BLOCKING 0x0 ;  /* 0x0000000000007b1d */ /* 0x000fec0000010000 */
[----:B------:R-:W-:-:S02]  /*08c0*/  UMOV UR6, 0x400 ;  /* 0x0000040000067882 */ /* 0x000fc40000000000 */
[----:B--2---:R-:W-:-:S09]  /*08d0*/  ULEA UR6, UR7, UR6, 0x18 ;  /* 0x0000000607067291 */ /* 0x004fd2000f8ec0ff */
[----:B------:R-:W2:Y:S02]  /*08e0*/  LDS.128 R4, [UR6] ;  /* 0x00000006ff047984 */ /* 0x000ea40008000c00 */
[----:B--2---:R-:W-:-:S04]  /*08f0*/  ISETP.GT.U32.AND P0, PT, R4, R6, PT ;  /* 0x000000060400720c */ /* 0x004fc80003f04070 */
[----:B------:R-:W-:-:S13]  /*0900*/  ISETP.GT.U32.AND.EX P0, PT, R5, R7, PT, P0 ;  /* 0x000000070500720c */ /* 0x000fda0003f04100 */
[----:B------:R-:W-:Y:S05]  /*0910*/  @P0 BRA `(.L_x_10) ;  /* 0x0000000400a40947 */ /* 0x000fea0003800000 */
[----:B01----:R-:W0:Y:S01]  /*0920*/  LDS.64 R2, [UR6+0x10] ;  /* 0x00001006ff027984 */ /* 0x003e220008000a00 */
[----:B------:R-:W-:Y:S02]  /*0930*/  IMAD.MOV.U32 R21, RZ, RZ, R4 ;  /* 0x000000ffff157224 */ /* 0x000fe400078e0004 */
[----:B------:R-:W-:Y:S01]  /*0940*/  IMAD.MOV.U32 R20, RZ, RZ, R5 ;  /* 0x000000ffff147224 */ /* 0x000fe200078e0005 */
[----:B------:R-:W1:Y:S06]  /*0950*/  LDS.64 R8, [UR6+0x4008] ;  /* 0x00400806ff087984 */ /* 0x000e6c0008000a00 */
.L_x_20:
[----:B------:R-:W2:Y:S08]  /*0960*/  LDC.64 R18, c[0x0][0x380] ;  /* 0x0000e000ff127b82 */ /* 0x000eb00000000a00 */
[----:B------:R-:W3:Y:S01]  /*0970*/  LDC.64 R16, c[0x0][0x388] ;  /* 0x0000e200ff107b82 */ /* 0x000ee20000000a00 */
[----:B--2---:R-:W-:-:S04]  /*0980*/  LEA R18, P0, R21, R18, 0x3 ;  /* 0x0000001215127211 */ /* 0x004fc800078018ff */
[----:B------:R-:W-:-:S05]  /*0990*/  LEA.HI.X R19, R21, R19, R20, 0x3, P0 ;  /* 0x0000001315137211 */ /* 0x000fca00000f1c14 */
[----:B------:R-:W3:Y:S02]  /*09a0*/  LDG.E.64 R4, desc[UR14][R18.64] ;  /* 0x0000000e12047981 */ /* 0x000ee4000c1e1b00 */
[----:B---3--:R-:W-:-:S04]  /*09b0*/  LEA R16, P0, R4, R16, 0x3 ;  /* 0x0000001004107211 */ /* 0x008fc800078018ff */
[----:B------:R-:W-:-:S05]  /*09c0*/  LEA.HI.X R17, R4, R17, R5, 0x3, P0 ;  /* 0x0000001104117211 */ /* 0x000fca00000f1c05 */
[----:B------:R-:W2:Y:S04]  /*09d0*/  LDG.E.64 R4, desc[UR14][R16.64] ;  /* 0x0000000e10047981 */ /* 0x000ea8000c1e1b00 */
[----:B------:R-:W3:Y:S01]  /*09e0*/  LDG.E.64 R22, desc[UR14][R16.64+0x8] ;  /* 0x0000080e10167981 */ /* 0x000ee2000c1e1b00 */
[----:B------:R-:W-:-:S05]  /*09f0*/  IADD3 R21, P0, PT, R21, 0x1, RZ ;  /* 0x0000000115157810 */ /* 0x000fca0007f1e0ff */
[----:B------:R-:W-:Y:S01]  /*0a00*/  IMAD.X R20, RZ, RZ, R20, P0 ;  /* 0x000000ffff147224 */ /* 0x000fe200000e0614 */
[----:B------:R-:W-:-:S04]  /*0a10*/  ISETP.GT.U32.AND P0, PT, R21, R6, PT ;  /* 0x000000061500720c */ /* 0x000fc80003f04070 */
[----:B------:R-:W-:Y:S02]  /*0a20*/  ISETP.GT.U32.AND.EX P0, PT, R20, R7, PT, P0 ;  /* 0x000000071400720c */ /* 0x000fe40003f04100 */
[----:B--2---:R-:W-:Y:S02]  /*0a30*/  R2UR UR12, R4 ;  /* 0x00000000040c72ca */ /* 0x004fe400000e0000 */
[----:B------:R-:W-:Y:S02]  /*0a40*/  R2UR UR13, R5 ;  /* 0x00000000050d72ca */ /* 0x000fe400000e0000 */
[----:B---3--:R-:W-:Y:S02]  /*0a50*/  R2UR UR6, R22 ;  /* 0x00000000160672ca */ /* 0x008fe400000e0000 */
[----:B------:R-:W-:-:S11]  /*0a60*/  R2UR UR7, R23 ;  /* 0x00000000170772ca */ /* 0x000fd600000e0000 */
[----:B------:R-:W-:-:S04]  /*0a70*/  UIADD3 UR10, UP0, UPT, -UR12, UR6, URZ ;  /* 0x000000060c0a7290 */ /* 0x000fc8000ff1e1ff */
[----:B------:R-:W-:-:S09]  /*0a80*/  UIADD3.X UR11, UPT, UPT, ~UR13, UR7, URZ, UP0, !UPT ;  /* 0x000000070d0b7290 */ /* 0x000fd200087fe5ff */
[----:B------:R-:W2:Y:S02]  /*0a90*/  I2F.U64 R4, UR10 ;  /* 0x0000000a00047d12 */ /* 0x000ea40008301000 */
[----:B--2---:R-:W-:-:S06]  /*0aa0*/  FMUL R4, R4, 0.00390625 ;  /* 0x3b80000004047820 */ /* 0x004fcc0000400000 */
[----:B------:R-:W2:Y:S02]  /*0ab0*/  F2I.U64.CEIL R4, R4 ;  /* 0x0000000400047311 */ /* 0x000ea40000209800 */
[----:B--2---:R-:W-:-:S04]  /*0ac0*/  ISETP.NE.U32.AND P2, PT, R4, RZ, PT ;  /* 0x000000ff0400720c */ /* 0x004fc80003f45070 */
[----:B------:R-:W-:-:S13]  /*0ad0*/  ISETP.NE.AND.EX P2, PT, R5, RZ, PT, P2 ;  /* 0x000000ff0500720c */ /* 0x000fda0003f45320 */
[----:B------:R-:W-:Y:S05]  /*0ae0*/  @!P2 BRA `(.L_x_11) ;  /* 0x00000004002ca947 */ /* 0x000fea0003800000 */
[----:B------:R-:W-:Y:S02]  /*0af0*/  ULOP3.LUT UR9, URZ, UR12, URZ, 0x33, !UPT ;  /* 0x0000000cff097292 */ /* 0x000fe4000f8e33ff */
[----:B------:R-:W-:Y:S02]  /*0b00*/  ULOP3.LUT UR10, URZ, UR13, URZ, 0x33, !UPT ;  /* 0x0000000dff0a7292 */ /* 0x000fe4000f8e33ff */
[----:B------:R-:W-:-:S03]  /*0b10*/  UIADD3 UR9, UP0, UPT, UR6, UR9, URZ ;  /* 0x0000000906097290 */ /* 0x000fc6000ff1e0ff */
[----:B------:R-:W-:Y:S01]  /*0b20*/  UMOV UR6, URZ ;  /* 0x000000ff00067c82 */ /* 0x000fe20008000000 */
[----:B------:R-:W-:-:S03]  /*0b30*/  UIADD3.X UR10, UPT, UPT, UR7, UR10, URZ, UP0, !UPT ;  /* 0x0000000a070a7290 */ /* 0x000fc600087fe4ff */
[----:B------:R-:W-:-:S09]  /*0b40*/  UMOV UR7, URZ ;  /* 0x000000ff00077c82 */ /* 0x000fd20008000000 */
.L_x_19:
[----:B------:R-:W-:Y:S01]  /*0b50*/  IMAD.U32 R17, RZ, RZ, UR6 ;  /* 0x00000006ff117e24 */ /* 0x000fe2000f8e00ff */
[----:B------:R-:W-:Y:S01]  /*0b60*/  BSSY.RECONVERGENT B0, `(.L_x_12) ;  /* 0x0000041000007945 */ /* 0x000fe20003800200 */
[----:B------:R-:W-:Y:S01]  /*0b70*/  IMAD.U32 R18, RZ, RZ, UR6 ;  /* 0x00000006ff127e24 */ /* 0x000fe2000f8e00ff */
[----:B------:R-:W-:Y:S01]  /*0b80*/  UIADD3 UR6, UP0, UPT, UR6, 0x1, URZ ;  /* 0x0000000106067890 */ /* 0x000fe2000ff1e0ff */
[----:B------:R-:W-:Y:S01]  /*0b90*/  IMAD.U32 R19, RZ, RZ, UR7 ;  /* 0x00000007ff137e24 */ /* 0x000fe2000f8e00ff */
[----:B------:R-:W-:Y:S02]  /*0ba0*/  LEA R17, P2, R17, R0, 0x8 ;  /* 0x0000000011117211 */ /* 0x000fe400078440ff */
[----:B------:R-:W-:Y:S02]  /*0bb0*/  UIADD3.X UR7, UPT, UPT, URZ, UR7, URZ, UP0, !UPT ;  /* 0x00000007ff077290 */ /* 0x000fe400087fe4ff */
[----:B------:R-:W-:Y:S02]  /*0bc0*/  LEA.HI.X R18, R18, RZ, R19, 0x8, P2 ;  /* 0x000000ff12127211 */ /* 0x000fe400010f4413 */
[----:B------:R-:W-:-:S02]  /*0bd0*/  ISETP.GT.U32.AND P3, PT, R17, UR9, PT ;  /* 0x0000000911007c0c */ /* 0x000fc4000bf64070 */
[----:B------:R-:W-:Y:S02]  /*0be0*/  ISETP.NE.U32.AND P2, PT, R4, UR6, PT ;  /* 0x0000000604007c0c */ /* 0x000fe4000bf45070 */
[----:B------:R-:W-:Y:S02]  /*0bf0*/  ISETP.GT.U32.AND.EX P3, PT, R18, UR10, PT, P3 ;  /* 0x0000000a12007c0c */ /* 0x000fe4000bf64130 */
[----:B------:R-:W-:-:S11]  /*0c00*/  ISETP.NE.AND.EX P2, PT, R5, UR7, PT, P2 ;  /* 0x0000000705007c0c */ /* 0x000fd6000bf45320 */
[----:B------:R-:W-:Y:S05]  /*0c10*/  @P3 BRA `(.L_x_13) ;  /* 0x0000000000d43947 */ /* 0x000fea0003800000 */
[----:B------:R-:W2:Y:S01]  /*0c20*/  LDCU.64 UR16, c[0x0][0x380] ;  /* 0x00007000ff1077ac */ /* 0x000ea20008000a00 */
[----:B------:R-:W-:-:S04]  /*0c30*/  IADD3 R17, P3, PT, R17, UR12, RZ ;  /* 0x0000000c11117c10 */ /* 0x000fc8000ff7e0ff */
[----:B------:R-:W-:Y:S02]  /*0c40*/  IADD3.X R18, PT, PT, R18, UR13, RZ, P3, !PT ;  /* 0x0000000d12127c10 */ /* 0x000fe40009ffe4ff */
[----:B--2---:R-:W-:-:S04]  /*0c50*/  LEA R16, P3, R17, UR16, 0x3 ;  /* 0x0000001011107c11 */ /* 0x004fc8000f8618ff */
[----:B------:R-:W-:-:S06]  /*0c60*/  LEA.HI.X R17, R17, UR17, R18, 0x3, P3 ;  /* 0x0000001111117c11 */ /* 0x000fcc00098f1c12 */
[----:B------:R-:W1:Y:S01]  /*0c70*/  LDG.E.64 R16, desc[UR14][R16.64] ;  /* 0x0000000e10107981 */ /* 0x000e62000c1e1b00 */
[----:B------:R-:W-:Y:S01]  /*0c80*/  BSSY.RECONVERGENT B1, `(.L_x_14) ;  /* 0x000002c000017945 */ /* 0x000fe20003800200 */
[----:B------:R-:W-:Y:S02]  /*0c90*/  IMAD.MOV.U32 R19, RZ, RZ, RZ ;  /* 0x000000ffff137224 */ /* 0x000fe400078e00ff */
[----:B------:R-:W-:Y:S01]  /*0ca0*/  IMAD.MOV.U32 R22, RZ, RZ, RZ ;  /* 0x000000ffff167224 */ /* 0x000fe200078e00ff */
[C---:B-1----:R-:W-:Y:S02]  /*0cb0*/  ISETP.GT.U32.AND P4, PT, R16.reuse, R8, PT ;  /* 0x000000081000720c */ /* 0x042fe40003f84070 */
[----:B0-----:R-:W-:Y:S02]  /*0cc0*/  ISETP.LT.U32.AND P3, PT, R16, R2, PT ;  /* 0x000000021000720c */ /* 0x001fe40003f61070 */
[----:B------:R-:W-:-:S04]  /*0cd0*/  ISETP.GT.U32.AND.EX P4, PT, R17, R9, PT, P4 ;  /* 0x000000091100720c */ /* 0x000fc80003f84140 */
[----:B------:R-:W-:-:S13]  /*0ce0*/  ISETP.LT.U32.OR.EX P3, PT, R17, R3, P4, P3 ;  /* 0x000000031100720c */ /* 0x000fda0002761530 */
[----:B------:R-:W-:Y:S05]  /*0cf0*/  @P3 BRA `(.L_x_15) ;  /* 0x0000000000903947 */ /* 0x000fea0003800000 */
[C---:B------:R-:W-:Y:S01]  /*0d00*/  ISETP.NE.U32.AND P4, PT, R16.reuse, R8, PT ;  /* 0x000000081000720c */ /* 0x040fe20003f85070 */
[----:B------:R-:W-:Y:S01]  /*0d10*/  IMAD.MOV.U32 R19, RZ, RZ, 0x1 ;  /* 0x00000001ff137424 */ /* 0x000fe200078e00ff */
[----:B------:R-:W-:Y:S02]  /*0d20*/  ISETP.EQ.U32.AND P3, PT, R16, R2, PT ;  /* 0x000000021000720c */ /* 0x000fe40003f62070 */
[----:B------:R-:W-:-:S04]  /*0d30*/  ISETP.NE.AND.EX P4, PT, R17, R9, PT, P4 ;  /* 0x000000091100720c */ /* 0x000fc80003f85340 */
[----:B------:R-:W-:-:S13]  /*0d40*/  ISETP.EQ.OR.EX P3, PT, R17, R3, !P4, P3 ;  /* 0x000000031100720c */ /* 0x000fda0006762730 */
[----:B------:R-:W-:Y:S05]  /*0d50*/  @P3 BRA `(.L_x_15) ;  /* 0x0000000000783947 */ /* 0x000fea0003800000 */
[----:B------:R-:W-:Y:S01]  /*0d60*/  IMAD.MOV.U32 R23, RZ, RZ, 0x1 ;  /* 0x00000001ff177424 */ /* 0x000fe200078e00ff */
[----:B------:R-:W-:Y:S01]  /*0d70*/  CS2R R24, SRZ ;  /* 0x0000000000187805 */ /* 0x000fe2000001ff00 */
[----:B------:R-:W-:-:S07]  /*0d80*/  IMAD.MOV.U32 R26, RZ, RZ, 0x7fe ;  /* 0x000007feff1a7424 */ /* 0x000fce00078e00ff */
.L_x_18:
[----:B------:R-:W-:Y:S01]  /*0d90*/  IADD3 R28, P3, PT, R26, R23, RZ ;  /* 0x000000171a1c7210 */ /* 0x000fe20007f7e0ff */
[----:B------:R-:W-:Y:S04]  /*0da0*/  BSSY.RELIABLE B2, `(.L_x_16) ;  /* 0x0000015000027945 */ /* 0x000fe80003800100 */
[----:B------:R-:W-:-:S05]  /*0db0*/  IMAD.X R27, R25, 0x1, R24, P3 ;  /* 0x00000001191b7824 */ /* 0x000fca00018e0618 */
[--C-:B------:R-:W-:Y:S02]  /*0dc0*/  SHF.R.U64 R28, R28, 0x1, R27.reuse ;  /* 0x000000011c1c7819 */ /* 0x100fe4000000121b */
[----:B------:R-:W-:Y:S02]  /*0dd0*/  SHF.R.U32.HI R27, RZ, 0x1, R27 ;  /* 0x00000001ff1b7819 */ /* 0x000fe4000001161b */
[----:B------:R-:W-:-:S06]  /*0de0*/  LEA R18, R28, UR8, 0x3 ;  /* 0x000000081c127c11 */ /* 0x000fcc000f8e18ff */
[----:B------:R-:W0:Y:S02]  /*0df0*/  LDS.64 R18, [R18] ;  /* 0x0000000012127984 */ /* 0x000e240000000a00 */
[----:B0-----:R-:W-:-:S04]  /*0e00*/  ISETP.GE.U32.AND P3, PT, R18, R16, PT ;  /* 0x000000101200720c */ /* 0x001fc80003f66070 */
[----:B------:R-:W-:-:S13]  /*0e10*/  ISETP.GE.U32.AND.EX P3, PT, R19, R17, PT, P3 ;  /* 0x000000111300720c */ /* 0x000fda0003f66130 */
[----:B------:R-:W-:-:S05]  /*0e20*/  @!P3 IADD3 R23, P4, PT, R28, 0x1, RZ ;  /* 0x000000011c17b810 */ /* 0x000fca0007f9e0ff */
[----:B------:R-:W-:Y:S01]  /*0e30*/  @!P3 IMAD.X R24, RZ, RZ, R27, P4 ;  /* 0x000000ffff18b224 */ /* 0x000fe200020e061b */
[----:B------:R-:W-:Y:S07]  /*0e40*/  @!P3 BRA `(.L_x_17) ;  /* 0x000000000028b947 */ /* 0x000fee0003800000 */
[----:B------:R-:W-:-:S04]  /*0e50*/  ISETP.GT.U32.AND P3, PT, R18, R16, PT ;  /* 0x000000101200720c */ /* 0x000fc80003f64070 */
[----:B------:R-:W-:-:S13]  /*0e60*/  ISETP.GT.U32.AND.EX P3, PT, R19, R17, PT, P3 ;  /* 0x000000111300720c */ /* 0x000fda0003f64130 */
[----:B------:R-:W-:-:S04]  /*0e70*/  @P3 IADD3 R26, P4, PT, R28, -0x1, RZ ;  /* 0xffffffff1c1a3810 */ /* 0x000fc80007f9e0ff */
[----:B------:R-:W-:Y:S01]  /*0e80*/  @P3 IADD3.X R25, PT, PT, R27, -0x1, RZ, P4, !PT ;  /* 0xffffffff1b193810 */ /* 0x000fe200027fe4ff */
[----:B------:R-:W-:Y:S08]  /*0e90*/  @P3 BRA `(.L_x_17) ;  /* 0x0000000000143947 */ /* 0x000ff00003800000 */
[----:B------:R-:W-:-:S04]  /*0ea0*/  ISETP.NE.U32.AND P3, PT, R18, R16, PT ;  /* 0x000000101200720c */ /* 0x000fc80003f65070 */
[----:B------:R-:W-:Y:S01]  /*0eb0*/  ISETP.NE.AND.EX P3, PT, R19, R17, PT, P3 ;  /* 0x000000111300720c */ /* 0x000fe20003f65330 */
[----:B------:R-:W-:-:S12]  /*0ec0*/  IMAD.MOV.U32 R19, RZ, RZ, 0x1 ;  /* 0x00000001ff137424 */ /* 0x000fd800078e00ff */
[----:B------:R-:W-:Y:S05]  /*0ed0*/  @!P3 BREAK.RELIABLE B2 ;  /* 0x000000000002b942 */ /* 0x000fea0003800100 */
[----:B------:R-:W-:Y:S05]  /*0ee0*/  @!P3 BRA `(.L_x_15) ;  /* 0x000000000014b947 */ /* 0x000fea0003800000 */
.L_x_17:
[----:B------:R-:W-:Y:S05]  /*0ef0*/  BSYNC.RELIABLE B2 ;  /* 0x0000000000027941 */ /* 0x000fea0003800100 */
.L_x_16:
[----:B------:R-:W-:-:S04]  /*0f00*/  ISETP.GT.U32.AND P3, PT, R23, R26, PT ;  /* 0x0000001a1700720c */ /* 0x000fc80003f64070 */
[----:B------:R-:W-:-:S13]  /*0f10*/  ISETP.GT.U32.AND.EX P3, PT, R24, R25, PT, P3 ;  /* 0x000000191800720c */ /* 0x000fda0003f64130 */
[----:B------:R-:W-:Y:S05]  /*0f20*/  @!P3 BRA `(.L_x_18) ;  /* 0xfffffffc0098b947 */ /* 0x000fea000383ffff */
[----:B------:R-:W-:-:S07]  /*0f30*/  IMAD.MOV.U32 R19, RZ, RZ, RZ ;  /* 0x000000ffff137224 */ /* 0x000fce00078e00ff */
.L_x_15:
[----:B------:R-:W-:Y:S05]  /*0f40*/  BSYNC.RECONVERGENT B1 ;  /* 0x0000000000017941 */ /* 0x000fea0003800200 */
.L_x_14:
[----:B------:R-:W-:-:S05]  /*0f50*/  IADD3 R12, P3, PT, R19, R12, RZ ;  /* 0x0000000c130c7210 */ /* 0x000fca0007f7e0ff */
[----:B------:R-:W-:-:S08]  /*0f60*/  IMAD.X R13, R22, 0x1, R13, P3 ;  /* 0x00000001160d7824 */ /* 0x000fd000018e060d */
.L_x_13:
[----:B------:R-:W-:Y:S05]  /*0f70*/  BSYNC.RECONVERGENT B0 ;  /* 0x0000000000007941 */ /* 0x000fea0003800200 */
.L_x_12:
[----:B------:R-:W-:Y:S05]  /*0f80*/  WARPSYNC.ALL ;  /* 0x0000000000007948 */ /* 0x000fea0003800000 */
[----:B------:R-:W-:Y:S05]  /*0f90*/  @P2 BRA `(.L_x_19) ;  /* 0xfffffff800ec2947 */ /* 0x000fea000383ffff */
.L_x_11:
[----:B------:R-:W-:Y:S05]  /*0fa0*/  @!P0 BRA `(.L_x_20) ;  /* 0xfffffff8006c8947 */ /* 0x000fea000383ffff */
.L_x_10:
[----:B------:R-:W-:Y:S01]  /*0fb0*/  BAR.SYNC.DEFER_BLOCKING 0x0 ;  /* 0x0000000000007b1d */ /* 0x000fe20000010000 */
[----:B------:R-:W-:-:S04]  /*0fc0*/  IADD3 R14, P0, PT, R14, -0x800, RZ ;  /* 0xfffff8000e0e7810 */ /* 0x000fc80007f1e0ff */
[----:B------:R-:W-:Y:S01]  /*0fd0*/  IADD3.X R15, PT, PT, R15, -0x1, RZ, P0, !PT ;  /* 0xffffffff0f0f7810 */ /* 0x000fe200007fe4ff */
[----:B------:R-:W-:Y:S08]  /*0fe0*/  BRA `(.L_x_21) ;  /* 0x0000001400f07947 */ /* 0x000ff00003800000 */
.L_x_1:
[----:B------:R-:W-:Y:S01]  /*0ff0*/  IMAD.U32 R2, RZ, RZ, UR9 ;  /* 0x00000009ff027e24 */ /* 0x000fe2000f8e00ff */
[----:B------:R-:W-:Y:S01]  /*1000*/  ISETP.GT.U32.AND P0, PT, R19, R10, PT ;  /* 0x0000000a1300720c */ /* 0x000fe20003f04070 */
[----:B------:R-:W-:Y:S03]  /*1010*/  BSSY.RECONVERGENT B0, `(.L_x_22) ;  /* 0x000000f000007945 */ /* 0x000fe60003800200 */
[----:B------:R-:W-:-:S13]  /*1020*/  ISETP.GT.U32.AND.EX P0, PT, R2, R11, PT, P0 ;  /* 0x0000000b0200720c */ /* 0x000fda0003f04100 */
[----:B------:R-:W-:Y:S05]  /*1030*/  @P0 BRA `(.L_x_23) ;  /* 0x0000000000300947 */ /* 0x000fea0003800000 */
[----:B------:R-:W0:Y:S01]  /*1040*/  S2UR UR7, SR_CgaCtaId ;  /* 0x00000000000779c3 */ /* 0x000e220000008800 */
[----:B------:R-:W-:Y:S02]  /*1050*/  UMOV UR6, 0x400 ;  /* 0x0000040000067882 */ /* 0x000fe40000000000 */
[----:B0-----:R-:W-:-:S09]  /*1060*/  ULEA UR6, UR7, UR6, 0x18 ;  /* 0x0000000607067291 */ /* 0x001fd2000f8ec0ff */
[----:B------:R-:W0:Y:S02]  /*1070*/  LDS.64 R2, [UR6] ;  /* 0x00000006ff027984 */ /* 0x000e240008000a00 */
[----:B------:R-:W1:Y:S01]  /*1080*/  LDCU.64 UR6, c[0x0][0x380] ;  /* 0x00007000ff0677ac */ /* 0x000e620008000a00 */
[----:B0-----:R-:W-:-:S04]  /*1090*/  IADD3 R19, P0, PT, R2, R19, RZ ;  /* 0x0000001302137210 */ /* 0x001fc80007f1e0ff */
[----:B------:R-:W-:Y:S02]  /*10a0*/  IADD3.X R4, PT, PT, R3, UR9, RZ, P0, !PT ;  /* 0x0000000903047c10 */ /* 0x000fe400087fe4ff */
[----:B-1----:R-:W-:-:S04]  /*10b0*/  LEA R2, P0, R19, UR6, 0x3 ;  /* 0x0000000613027c11 */ /* 0x002fc8000f8018ff */
[----:B------:R-:W-:-:S06]  /*10c0*/  LEA.HI.X R3, R19, UR7, R4, 0x3, P0 ;  /* 0x0000000713037c11 */ /* 0x000fcc00080f1c04 */
[----:B------:R-:W2:Y:S01]  /*10d0*/  LDG.E.64 R2, desc[UR14][R2.64] ;  /* 0x0000000e02027981 */ /* 0x000ea2000c1e1b00 */
[----:B------:R-:W-:-:S05]  /*10e0*/  LEA R5, R0, UR8, 0x3 ;  /* 0x0000000800057c11 */ /* 0x000fca000f8e18ff */
[----:B--2---:R0:W-:Y:S02]  /*10f0*/  STS.64 [R5], R2 ;  /* 0x0000000205007388 */ /* 0x0041e40000000a00 */
.L_x_23:
[----:B------:R-:W-:Y:S05]  /*1100*/  BSYNC.RECONVERGENT B0 ;  /* 0x0000000000007941 */ /* 0x000fea0003800200 */
.L_x_22:
[----:B------:R-:W1:Y:S08]  /*1110*/  S2UR UR7, SR_CgaCtaId ;  /* 0x00000000000779c3 */ /* 0x000e700000008800 */
[----:B------:R-:W-:Y:S06]  /*1120*/  BAR.SYNC.DEFER_BLOCKING 0x0 ;  /* 0x0000000000007b1d */ /* 0x000fec0000010000 */
[----:B------:R-:W-:-:S02]  /*1130*/  UMOV UR6, 0x400 ;  /* 0x0000040000067882 */ /* 0x000fc40000000000 */
[----:B-1----:R-:W-:-:S09]  /*1140*/  ULEA UR6, UR7, UR6, 0x18 ;  /* 0x0000000607067291 */ /* 0x002fd2000f8ec0ff */
[----:B0-----:R-:W0:Y:S02]  /*1150*/  LDS.128 R4, [UR6] ;  /* 0x00000006ff047984 */ /* 0x001e240008000c00 */
[----:B0-----:R-:W-:-:S04]  /*1160*/  ISETP.GT.U32.AND P0, PT, R4, R6, PT ;  /* 0x000000060400720c */ /* 0x001fc80003f04070 */
[----:B------:R-:W-:-:S13]  /*1170*/  ISETP.GT.U32.AND.EX P0, PT, R5, R7, PT, P0 ;  /* 0x000000070500720c */ /* 0x000fda0003f04100 */
[----:B------:R-:W-:Y:S05]  /*1180*/  @P0 BRA `(.L_x_21) ;  /* 0x0000001400880947 */ /* 0x000fea0003800000 */
[----:B------:R-:W0:Y:S01]  /*1190*/  LDS.64 R2, [UR6+0x10] ;  /* 0x00001006ff027984 */ /* 0x000e220008000a00 */
[C---:B------:R-:W-:Y:S02]  /*11a0*/  R2UR UR6, R4.reuse ;  /* 0x00000000040672ca */ /* 0x040fe400000e0000 */
[C---:B------:R-:W-:Y:S02]  /*11b0*/  R2UR UR7, R5.reuse ;  /* 0x00000000050772ca */ /* 0x040fe400000e0000 */
[----:B------:R-:W-:Y:S02]  /*11c0*/  R2UR UR10, R4 ;  /* 0x00000000040a72ca */ /* 0x000fe400000e0000 */
[----:B------:R-:W-:Y:S02]  /*11d0*/  R2UR UR11, R5 ;  /* 0x00000000050b72ca */ /* 0x000fe400000e0000 */
[----:B------:R-:W-:-:S05]  /*11e0*/  LEA R8, R14, UR8, 0x3 ;  /* 0x000000080e087c11 */ /* 0x000fca000f8e18ff */
[----:B------:R-:W-:Y:S01]  /*11f0*/  UMOV UR12, UR6 ;  /* 0x00000006000c7c82 */ /* 0x000fe20008000000 */
[----:B0-----:R-:W-:Y:S02]  /*1200*/  R2UR UR20, R2 ;  /* 0x00000000021472ca */ /* 0x001fe400000e0000 */
[----:B------:R-:W-:-:S15]  /*1210*/  R2UR UR21, R3 ;  /* 0x00000000031572ca */ /* 0x000fde00000e0000 */
.L_x_63:
[----:B------:R-:W0:Y:S02]  /*1220*/  LDCU.128 UR16, c[0x0][0x380] ;  /* 0x00007000ff1077ac */ /* 0x000e240008000c00 */
[----:B0-----:R-:W-:-:S04]  /*1230*/  ULEA UR6, UP0, UR12, UR16, 0x3 ;  /* 0x000000100c067291 */ /* 0x001fc8000f8018ff */
[----:B------:R-:W-:Y:S02]  /*1240*/  ULEA.HI.X UR7, UR12, UR17, UR11, 0x3, UP0 ;  /* 0x000000110c077291 */ /* 0x000fe400080f1c0b */
[----:B------:R-:W-:-:S04]  /*1250*/  IMAD.U32 R2, RZ, RZ, UR6 ;  /* 0x00000006ff027e24 */ /* 0x000fc8000f8e00ff */
[----:B------:R-:W-:-:S06]  /*1260*/  IMAD.U32 R3, RZ, RZ, UR7 ;  /* 0x00000007ff037e24 */ /* 0x000fcc000f8e00ff */
[----:B------:R-:W2:Y:S02]  /*1270*/  LDG.E.64 R2, desc[UR14][R2.64] ;  /* 0x0000000e02027981 */ /* 0x000ea4000c1e1b00 */
[----:B--2---:R-:W-:-:S04]  /*1280*/  LEA R4, P0, R2, UR18, 0x3 ;  /* 0x0000001202047c11 */ /* 0x004fc8000f8018ff */
[----:B------:R-:W-:-:S05]  /*1290*/  LEA.HI.X R5, R2, UR19, R3, 0x3, P0 ;  /* 0x0000001302057c11 */ /* 0x000fca00080f1c03 */
[----:B------:R-:W2:Y:S04]  /*12a0*/  LDG.E.64 R16, desc[UR14][R4.64] ;  /* 0x0000000e04107981 */ /* 0x000ea8000c1e1b00 */
[----:B------:R-:W3:Y:S01]  /*12b0*/  LDG.E.64 R18, desc[UR14][R4.64+0x8] ;  /* 0x0000080e04127981 */ /* 0x000ee2000c1e1b00 */
[----:B--2---:R-:W-:Y:S02]  /*12c0*/  R2UR UR18, R16 ;  /* 0x00000000101272ca */ /* 0x004fe400000e0000 */
[----:B------:R-:W-:Y:S02]  /*12d0*/  R2UR UR19, R17 ;  /* 0x00000000111372ca */ /* 0x000fe400000e0000 */
[----:B---3--:R-:W-:Y:S02]  /*12e0*/  R2UR UR6, R18 ;  /* 0x00000000120672ca */ /* 0x008fe400000e0000 */
[----:B------:R-:W-:-:S07]  /*12f0*/  R2UR UR7, R19 ;  /* 0x00000000130772ca */ /* 0x000fce00000e0000 */
[----:B------:R-:W-:Y:S02]  /*1300*/  ULOP3.LUT UR9, URZ, UR18, URZ, 0x33, !UPT ;  /* 0x00000012ff097292 */ /* 0x000fe4000f8e33ff */
[----:B------:R-:W-:Y:S02]  /*1310*/  ULOP3.LUT UR10, URZ, UR19, URZ, 0x33, !UPT ;  /* 0x00000013ff0a7292 */ /* 0x000fe4000f8e33ff */
[----:B------:R-:W-:Y:S02]  /*1320*/  UIADD3 UR16, UP0, UPT, -UR18, UR6, URZ ;  /* 0x0000000612107290 */ /* 0x000fe4000ff1e1ff */
[----:B------:R-:W-:Y:S02]  /*1330*/  UIADD3 UR9, UP1, UPT, UR6, UR9, URZ ;  /* 0x0000000906097290 */ /* 0x000fe4000ff3e0ff */
[----:B------:R-:W-:Y:S02]  /*1340*/  UIADD3.X UR17, UPT, UPT, ~UR19, UR7, URZ, UP0, !UPT ;  /* 0x0000000713117290 */ /* 0x000fe400087fe5ff */
[----:B------:R-:W-:-:S02]  /*1350*/  UIADD3 UR12, UP0, UPT, UR12, 0x1, URZ ;  /* 0x000000010c0c7890 */ /* 0x000fc4000ff1e0ff */
[----:B------:R-:W-:Y:S02]  /*1360*/  UIADD3.X UR10, UPT, UPT, UR7, UR10, URZ, UP1, !UPT ;  /* 0x0000000a070a7290 */ /* 0x000fe40008ffe4ff */
[----:B------:R-:W-:Y:S02]  /*1370*/  UIADD3.X UR11, UPT, UPT, URZ, UR11, URZ, UP0, !UPT ;  /* 0x0000000bff0b7290 */ /* 0x000fe400087fe4ff */
[----:B------:R-:W-:Y:S01]  /*1380*/  ISETP.LT.U32.AND P0, PT, R6, UR12, PT ;  /* 0x0000000c06007c0c */ /* 0x000fe2000bf01070 */
[----:B------:R-:W0:Y:S02]  /*1390*/  I2F.U64 R9, UR16 ;  /* 0x0000001000097d12 */ /* 0x000e240008301000 */
[----:B0-----:R-:W-:-:S06]  /*13a0*/  FMUL R9, R9, 0.00390625 ;  /* 0x3b80000009097820 */ /* 0x001fcc0000400000 */
[----:B------:R-:W0:Y:S02]  /*13b0*/  F2I.U64.CEIL R2, R9 ;  /* 0x0000000900027311 */ /* 0x000e240000209800 */
[----:B0-----:R-:W-:Y:S02]  /*13c0*/  R2UR UR16, R2 ;  /* 0x00000000021072ca */ /* 0x001fe400000e0000 */
[----:B------:R-:W-:Y:S01]  /*13d0*/  R2UR UR17, R3 ;  /* 0x00000000031172ca */ /* 0x000fe200000e0000 */
[----:B------:R-:W-:-:S05]  /*13e0*/  IMAD.U32 R3, RZ, RZ, UR11 ;  /* 0x0000000bff037e24 */ /* 0x000fca000f8e00ff */
[----:B------:R-:W-:-:S05]  /*13f0*/  ISETP.GT.U32.AND.EX P0, PT, R3, R7, PT, P0 ;  /* 0x000000070300720c */ /* 0x000fca0003f04100 */
[----:B------:R-:W-:-:S04]  /*1400*/  UISETP.NE.U32.AND UP0, UPT, UR16, URZ, UPT ;  /* 0x000000ff1000728c */ /* 0x000fc8000bf05070 */
[----:B------:R-:W-:-:S09]  /*1410*/  UISETP.NE.AND.EX UP0, UPT, UR17, URZ, UPT, UP0 ;  /* 0x000000ff1100728c */ /* 0x000fd2000bf05300 */
[----:B------:R-:W-:Y:S05]  /*1420*/  BRA.U !UP0, `(.L_x_24) ;  /* 0x0000001108dc7547 */ /* 0x000fea000b800000 */
[----:B------:R-:W-:-:S04]  /*1430*/  ISETP.NE.U32.AND P2, PT, R14, 0x1, PT ;  /* 0x000000010e00780c */ /* 0x000fc80003f45070 */
[----:B------:R-:W-:-:S13]  /*1440*/  ISETP.NE.AND.EX P2, PT, R15, RZ, PT, P2 ;  /* 0x000000ff0f00720c */ /* 0x000fda0003f45320 */
[----:B------:R-:W-:Y:S05]  /*1450*/  @!P2 BRA `(.L_x_25) ;  /* 0x00000004002ca947 */ /* 0x000fea0003800000 */
[----:B------:R-:W-:Y:S01]  /*1460*/  UMOV UR6, URZ ;  /* 0x000000ff00067c82 */ /* 0x000fe20008000000 */
[----:B------:R-:W-:-:S05]  /*1470*/  UMOV UR7, URZ ;  /* 0x000000ff00077c82 */ /* 0x000fca0008000000 */
.L_x_33:
[----:B------:R-:W-:Y:S01]  /*1480*/  IMAD.U32 R3, RZ, RZ, UR6 ;  /* 0x00000006ff037e24 */ /* 0x000fe2000f8e00ff */
[----:B------:R-:W-:Y:S01]  /*1490*/  BSSY.RECONVERGENT B0, `(.L_x_26) ;  /* 0x0000044000007945 */ /* 0x000fe20003800200 */
[----:B------:R-:W-:Y:S01]  /*14a0*/  IMAD.U32 R4, RZ, RZ, UR6 ;  /* 0x00000006ff047e24 */ /* 0x000fe2000f8e00ff */
[----:B------:R-:W-:Y:S01]  /*14b0*/  UIADD3 UR6, UP1, UPT, UR6, 0x1, URZ ;  /* 0x0000000106067890 */ /* 0x000fe2000ff3e0ff */
[----:B------:R-:W-:Y:S01]  /*14c0*/  IMAD.U32 R5, RZ, RZ, UR7 ;  /* 0x00000007ff057e24 */ /* 0x000fe2000f8e00ff */
[----:B------:R-:W-:Y:S02]  /*14d0*/  LEA R3, P2, R3, R0, 0x8 ;  /* 0x0000000003037211 */ /* 0x000fe400078440ff */
[----:B------:R-:W-:Y:S02]  /*14e0*/  UISETP.NE.U32.AND UP0, UPT, UR6, UR16, UPT ;  /* 0x000000100600728c */ /* 0x000fe4000bf05070 */
[----:B------:R-:W-:Y:S01]  /*14f0*/  LEA.HI.X R4, R4, RZ, R5, 0x8, P2 ;  /* 0x000000ff04047211 */ /* 0x000fe200010f4405 */
[----:B------:R-:W-:Y:S01]  /*1500*/  UIADD3.X UR7, UPT, UPT, URZ, UR7, URZ, UP1, !UPT ;  /* 0x00000007ff077290 */ /* 0x000fe20008ffe4ff */
[----:B------:R-:W-:-:S03]  /*1510*/  ISETP.GT.U32.AND P2, PT, R3, UR9, PT ;  /* 0x0000000903007c0c */ /* 0x000fc6000bf44070 */
[----:B------:R-:W-:Y:S01]  /*1520*/  UISETP.NE.AND.EX UP0, UPT, UR7, UR17, UPT, UP0 ;  /* 0x000000110700728c */ /* 0x000fe2000bf05300 */
[----:B------:R-:W-:-:S13]  /*1530*/  ISETP.GT.U32.AND.EX P2, PT, R4, UR10, PT, P2 ;  /* 0x0000000a04007c0c */ /* 0x000fda000bf44120 */
[----:B------:R-:W-:Y:S05]  /*1540*/  @P2 BRA `(.L_x_27) ;  /* 0x0000000000e02947 */ /* 0x000fea0003800000 */
[----:B------:R-:W0:Y:S01]  /*1550*/  LDCU.64 UR22, c[0x0][0x380] ;  /* 0x00007000ff1677ac */ /* 0x000e220008000a00 */
[----:B------:R-:W-:-:S04]  /*1560*/  IADD3 R3, P2, PT, R3, UR18, RZ ;  /* 0x0000001203037c10 */ /* 0x000fc8000ff5e0ff */
[----:B------:R-:W-:Y:S02]  /*1570*/  IADD3.X R4, PT, PT, R4, UR19, RZ, P2, !PT ;  /* 0x0000001304047c10 */ /* 0x000fe400097fe4ff */
[----:B0-----:R-:W-:-:S04]  /*1580*/  LEA R2, P2, R3, UR22, 0x3 ;  /* 0x0000001603027c11 */ /* 0x001fc8000f8418ff */
[----:B------:R-:W-:-:S06]  /*1590*/  LEA.HI.X R3, R3, UR23, R4, 0x3, P2 ;  /* 0x0000001703037c11 */ /* 0x000fcc00090f1c04 */
[----:B------:R-:W2:Y:S01]  /*15a0*/  LDG.E.64 R2, desc[UR14][R2.64] ;  /* 0x0000000e02027981 */ /* 0x000ea2000c1e1b00 */
[----:B------:R-:W-:Y:S01]  /*15b0*/  BSSY.RECONVERGENT B1, `(.L_x_28) ;  /* 0x000002f000017945 */ /* 0x000fe20003800200 */
[----:B------:R-:W-:Y:S02]  /*15c0*/  IMAD.MOV.U32 R9, RZ, RZ, RZ ;  /* 0x000000ffff097224 */ /* 0x000fe400078e00ff */
[----:B------:R-:W-:Y:S01]  /*15d0*/  IMAD.MOV.U32 R20, RZ, RZ, RZ ;  /* 0x000000ffff147224 */ /* 0x000fe200078e00ff */
[----:B--2---:R-:W-:-:S04]  /*15e0*/  ISETP.GE.U32.AND P2, PT, R2, UR20, PT ;  /* 0x0000001402007c0c */ /* 0x004fc8000bf46070 */
[----:B------:R-:W-:-:S13]  /*15f0*/  ISETP.GE.U32.AND.EX P2, PT, R3, UR21, PT, P2 ;  /* 0x0000001503007c0c */ /* 0x000fda000bf46120 */
[----:B------:R-:W-:Y:S05]  /*1600*/  @!P2 BRA `(.L_x_29) ;  /* 0x0000000000a4a947 */ /* 0x000fea0003800000 */
[----:B------:R-:W0:Y:S02]  /*1610*/  LDS.64 R4, [R8] ;  /* 0x0000000008047984 */ /* 0x000e240000000a00 */
[----:B0-----:R-:W-:-:S04]  /*1620*/  ISETP.GT.U32.AND P2, PT, R2, R4, PT ;  /* 0x000000040200720c */ /* 0x001fc80003f44070 */
[----:B------:R-:W-:-:S13]  /*1630*/  ISETP.GT.U32.AND.EX P2, PT, R3, R5, PT, P2 ;  /* 0x000000050300720c */ /* 0x000fda0003f44120 */
[----:B------:R-:W-:Y:S05]  /*1640*/  @P2 BRA `(.L_x_29) ;  /* 0x0000000000942947 */ /* 0x000fea0003800000 */
[C---:B------:R-:W-:Y:S01]  /*1650*/  ISETP.NE.U32.AND P2, PT, R2.reuse, R4, PT ;  /* 0x000000040200720c */ /* 0x040fe20003f45070 */
[----:B------:R-:W-:Y:S01]  /*1660*/  IMAD.MOV.U32 R9, RZ, RZ, 0x1 ;  /* 0x00000001ff097424 */ /* 0x000fe200078e00ff */
[----:B------:R-:W-:Y:S02]  /*1670*/  ISETP.EQ.U32.AND P3, PT, R2, UR20, PT ;  /* 0x0000001402007c0c */ /* 0x000fe4000bf62070 */
[----:B------:R-:W-:-:S04]  /*1680*/  ISETP.NE.AND.EX P2, PT, R3, R5, PT, P2 ;  /* 0x000000050300720c */ /* 0x000fc80003f45320 */
[----:B------:R-:W-:-:S13]  /*1690*/  ISETP.EQ.OR.EX P2, PT, R3, UR21, !P2, P3 ;  /* 0x0000001503007c0c */ /* 0x000fda000d742730 */
[----:B------:R-:W-:Y:S05]  /*16a0*/  @P2 BRA `(.L_x_29) ;  /* 0x00000000007c2947 */ /* 0x000fea0003800000 */
[----:B------:R-:W-:Y:S01]  /*16b0*/  IADD3 R19, P2, PT, R14, -0x1, RZ ;  /* 0xffffffff0e137810 */ /* 0x000fe20007f5e0ff */
[----:B------:R-:W-:Y:S02]  /*16c0*/  IMAD.MOV.U32 R16, RZ, RZ, 0x1 ;  /* 0x00000001ff107424 */ /* 0x000fe400078e00ff */
[----:B------:R-:W-:Y:S01]  /*16d0*/  IMAD.MOV.U32 R17, RZ, RZ, RZ ;  /* 0x000000ffff117224 */ /* 0x000fe200078e00ff */
[----:B------:R-:W-:-:S09]  /*16e0*/  IADD3.X R18, PT, PT, R15, -0x1, RZ, P2, !PT ;  /* 0xffffffff0f127810 */ /* 0x000fd200017fe4ff */
.L_x_32:
        /* <DEDUP_REMOVED lines=17> */
[----:B------:R-:W-:Y:S01]  /*1800*/  ISETP.NE.U32.AND P2, PT, R4, R2, PT ;  /* 0x000000020400720c */ /* 0x000fe20003f45070 */
[----:B------:R-:W-:-:S03]  /*1810*/  IMAD.MOV.U32 R9, RZ, RZ, 0x1 ;  /* 0x00000001ff097424 */ /* 0x000fc600078e00ff */
[----:B------:R-:W-:-:S13]  /*1820*/  ISETP.NE.AND.EX P2, PT, R5, R3, PT, P2 ;  /* 0x000000030500720c */ /* 0x000fda0003f45320 */
[----:B------:R-:W-:Y:S05]  /*1830*/  @!P2 BREAK.RELIABLE B2 ;  /* 0x000000000002a942 */ /* 0x000fea0003800100 */
[----:B------:R-:W-:Y:S05]  /*1840*/  @!P2 BRA `(.L_x_29) ;  /* 0x000000000014a947 */ /* 0x000fea0003800000 */
.L_x_31:
[----:B------:R-:W-:Y:S05]  /*1850*/  BSYNC.RELIABLE B2 ;  /* 0x0000000000027941 */ /* 0x000fea0003800100 */
.L_x_30:
[----:B------:R-:W-:-:S04]  /*1860*/  ISETP.GT.U32.AND P2, PT, R16, R19, PT ;  /* 0x000000131000720c */ /* 0x000fc80003f44070 */
[----:B------:R-:W-:-:S13]  /*1870*/  ISETP.GT.U32.AND.EX P2, PT, R17, R18, PT, P2 ;  /* 0x000000121100720c */ /* 0x000fda0003f44120 */
[----:B------:R-:W-:Y:S05]  /*1880*/  @!P2 BRA `(.L_x_32) ;  /* 0xfffffffc0098a947 */ /* 0x000fea000383ffff */
[----:B------:R-:W-:-:S07]  /*1890*/  IMAD.MOV.U32 R9, RZ, RZ, RZ ;  /* 0x000000ffff097224 */ /* 0x000fce00078e00ff */
.L_x_29:
[----:B------:R-:W-:Y:S05]  /*18a0*/  BSYNC.RECONVERGENT B1 ;  /* 0x0000000000017941 */ /* 0x000fea0003800200 */
.L_x_28:
[----:B------:R-:W-:-:S05]  /*18b0*/  IADD3 R12, P2, PT, R9, R12, RZ ;  /* 0x0000000c090c7210 */ /* 0x000fca0007f5e0ff */
[----:B------:R-:W-:-:S08]  /*18c0*/  IMAD.X R13, R20, 0x1, R13, P2 ;  /* 0x00000001140d7824 */ /* 0x000fd000010e060d */
.L_x_27:
[----:B------:R-:W-:Y:S05]  /*18d0*/  BSYNC.RECONVERGENT B0 ;  /* 0x0000000000007941 */ /* 0x000fea0003800200 */
.L_x_26:
[----:B------:R-:W-:Y:S05]  /*18e0*/  WARPSYNC.ALL ;  /* 0x0000000000007948 */ /* 0x000fea0003800000 */
[----:B------:R-:W-:Y:S05]  /*18f0*/  BRA.U UP0, `(.L_x_33) ;  /* 0xfffffff900e07547 */ /* 0x000fea000b83ffff */
[----:B------:R-:W-:Y:S05]  /*1900*/  BRA `(.L_x_24) ;  /* 0x0000000c00a47947 */ /* 0x000fea0003800000 */
.L_x_25:
[----:B------:R-:W-:Y:S01]  /*1910*/  UISETP.GE.U32.AND UP0, UPT, UR16, 0x4, UPT ;  /* 0x000000041000788c */ /* 0x000fe2000bf06070 */
[----:B------:R-:W-:Y:S01]  /*1920*/  IMAD.MOV.U32 R9, RZ, RZ, RZ ;  /* 0x000000ffff097224 */ /* 0x000fe200078e00ff */
[----:B------:R-:W-:Y:S01]  /*1930*/  ULOP3.LUT UR13, UR16, 0x3, URZ, 0xc0, !UPT ;  /* 0x00000003100d7892 */ /* 0x000fe2000f8ec0ff */
[----:B------:R-:W-:Y:S01]  /*1940*/  IMAD.MOV.U32 R16, RZ, RZ, RZ ;  /* 0x000000ffff107224 */ /* 0x000fe200078e00ff */
[----:B------:R-:W-:-:S09]  /*1950*/  UISETP.GE.U32.AND.EX UP0, UPT, UR17, URZ, UPT, UP0 ;  /* 0x000000ff1100728c */ /* 0x000fd2000bf06100 */
[----:B------:R-:W-:Y:S05]  /*1960*/  BRA.U !UP0, `(.L_x_34) ;  /* 0x0000000908107547 */ /* 0x000fea000b800000 */
[----:B------:R-:W-:Y:S01]  /*1970*/  ULOP3.LUT UR6, UR16, 0xfffffffc, URZ, 0xc0, !UPT ;  /* 0xfffffffc10067892 */ /* 0x000fe2000f8ec0ff */
[----:B------:R-:W-:Y:S01]  /*1980*/  IMAD.U32 R17, RZ, RZ, UR17 ;  /* 0x00000011ff117e24 */ /* 0x000fe2000f8e00ff */
[----:B------:R-:W0:Y:S01]  /*1990*/  LDCU.64 UR22, c[0x0][0x380] ;  /* 0x00007000ff1677ac */ /* 0x000e220008000a00 */
[----:B------:R-:W-:Y:S02]  /*19a0*/  IMAD.U32 R16, RZ, RZ, UR16 ;  /* 0x00000010ff107e24 */ /* 0x000fe4000f8e00ff */
[----:B------:R-:W-:Y:S01]  /*19b0*/  IMAD.MOV.U32 R16, RZ, RZ, R17 ;  /* 0x000000ffff107224 */ /* 0x000fe200078e0011 */
[----:B------:R-:W-:Y:S01]  /*19c0*/  UMOV UR7, URZ ;  /* 0x000000ff00077c82 */ /* 0x000fe20008000000 */
[----:B------:R-:W-:Y:S01]  /*19d0*/  IMAD.U32 R9, RZ, RZ, UR6 ;  /* 0x00000006ff097e24 */ /* 0x000fe2000f8e00ff */
[----:B------:R-:W-:-:S06]  /*19e0*/  UMOV UR6, URZ ;  /* 0x000000ff00067c82 */ /* 0x000fcc0008000000 */
.L_x_51:
[----:B------:R-:W-:Y:S01]  /*19f0*/  IMAD.U32 R17, RZ, RZ, UR6 ;  /* 0x00000006ff117e24 */ /* 0x000fe2000f8e00ff */
[----:B------:R-:W-:Y:S01]  /*1a00*/  BSSY.RECONVERGENT B0, `(.L_x_35) ;  /* 0x000001e000007945 */ /* 0x000fe20003800200 */
[----:B------:R-:W-:Y:S02]  /*1a10*/  IMAD.U32 R18, RZ, RZ, UR6 ;  /* 0x00000006ff127e24 */ /* 0x000fe4000f8e00ff */
[----:B------:R-:W-:Y:S01]  /*1a20*/  IMAD.U32 R3, RZ, RZ, UR7 ;  /* 0x00000007ff037e24 */ /* 0x000fe2000f8e00ff */
[----:B------:R-:W-:-:S04]  /*1a30*/  LEA R17, P2, R17, R0, 0x8 ;  /* 0x0000000011117211 */ /* 0x000fc800078440ff */
[----:B------:R-:W-:Y:S02]  /*1a40*/  LEA.HI.X R18, R18, RZ, R3, 0x8, P2 ;  /* 0x000000ff12127211 */ /* 0x000fe400010f4403 */
[----:B------:R-:W-:-:S04]  /*1a50*/  ISETP.GT.U32.AND P2, PT, R17, UR9, PT ;  /* 0x0000000911007c0c */ /* 0x000fc8000bf44070 */
[----:B------:R-:W-:-:S13]  /*1a60*/  ISETP.GT.U32.AND.EX P2, PT, R18, UR10, PT, P2 ;  /* 0x0000000a12007c0c */ /* 0x000fda000bf44120 */
[----:B------:R-:W-:Y:S05]  /*1a70*/  @P2 BRA `(.L_x_36) ;  /* 0x0000000000582947 */ /* 0x000fea0003800000 */
[----:B------:R-:W-:-:S04]  /*1a80*/  IADD3 R3, P2, PT, R17, UR18, RZ ;  /* 0x0000001211037c10 */ /* 0x000fc8000ff5e0ff */
[----:B------:R-:W-:Y:S02]  /*1a90*/  IADD3.X R4, PT, PT, R18, UR19, RZ, P2, !PT ;  /* 0x0000001312047c10 */ /* 0x000fe400097fe4ff */
[----:B0-----:R-:W-:-:S04]  /*1aa0*/  LEA R2, P2, R3, UR22, 0x3 ;  /* 0x0000001603027c11 */ /* 0x001fc8000f8418ff */
[----:B------:R-:W-:-:S06]  /*1ab0*/  LEA.HI.X R3, R3, UR23, R4, 0x3, P2 ;  /* 0x0000001703037c11 */ /* 0x000fcc00090f1c04 */
[----:B------:R-:W2:Y:S01]  /*1ac0*/  LDG.E.64 R2, desc[UR14][R2.64] ;  /* 0x0000000e02027981 */ /* 0x000ea2000c1e1b00 */
[----:B------:R-:W-:Y:S01]  /*1ad0*/  BSSY.RECONVERGENT B1, `(.L_x_37) ;  /* 0x000000d000017945 */ /* 0x000fe20003800200 */
[----:B------:R-:W-:Y:S01]  /*1ae0*/  IMAD.MOV.U32 R19, RZ, RZ, RZ ;  /* 0x000000ffff137224 */ /* 0x000fe200078e00ff */
[----:B--2---:R-:W-:-:S04]  /*1af0*/  ISETP.GE.U32.AND P2, PT, R2, UR20, PT ;  /* 0x0000001402007c0c */ /* 0x004fc8000bf46070 */
[----:B------:R-:W-:-:S13]  /*1b00*/  ISETP.GE.U32.AND.EX P2, PT, R3, UR21, PT, P2 ;  /* 0x0000001503007c0c */ /* 0x000fda000bf46120 */
[----:B------:R-:W-:Y:S05]  /*1b10*/  @!P2 BRA `(.L_x_38) ;  /* 0x000000000020a947 */ /* 0x000fea0003800000 */
[----:B------:R-:W0:Y:S02]  /*1b20*/  LDS.64 R4, [R8] ;  /* 0x0000000008047984 */ /* 0x000e240000000a00 */
[----:B0-----:R-:W-:-:S04]  /*1b30*/  ISETP.GT.U32.AND P2, PT, R2, R4, PT ;  /* 0x000000040200720c */ /* 0x001fc80003f44070 */
[----:B------:R-:W-:-:S13]  /*1b40*/  ISETP.GT.U32.AND.EX P2, PT, R3, R5, PT, P2 ;  /* 0x000000050300720c */ /* 0x000fda0003f44120 */
[C---:B------:R-:W-:Y:S02]  /*1b50*/  @!P2 ISETP.NE.U32.AND P4, PT, R2.reuse, R4, PT ;  /* 0x000000040200a20c */ /* 0x040fe40003f85070 */
[----:B------:R-:W-:Y:S02]  /*1b60*/  @!P2 ISETP.EQ.U32.AND P3, PT, R2, UR20, PT ;  /* 0x000000140200ac0c */ /* 0x000fe4000bf62070 */
[----:B------:R-:W-:-:S04]  /*1b70*/  @!P2 ISETP.NE.AND.EX P4, PT, R3, R5, PT, P4 ;  /* 0x000000050300a20c */ /* 0x000fc80003f85340 */
[----:B------:R-:W-:-:S04]  /*1b80*/  @!P2 ISETP.EQ.OR.EX P3, PT, R3, UR21, !P4, P3 ;  /* 0x000000150300ac0c */ /* 0x000fc8000e762730 */
[----:B------:R-:W-:-:S09]  /*1b90*/  @!P2 SEL R19, RZ, 0x1, !P3 ;  /* 0x00000001ff13a807 */ /* 0x000fd20005800000 */
.L_x_38:
[----:B------:R-:W-:Y:S05]  /*1ba0*/  BSYNC.RECONVERGENT B1 ;  /* 0x0000000000017941 */ /* 0x000fea0003800200 */
.L_x_37:
[----:B------:R-:W-:Y:S01]  /*1bb0*/  IADD3 R12, P2, PT, R19, R12, RZ ;  /* 0x0000000c130c7210 */ /* 0x000fe20007f5e0ff */
[----:B------:R-:W-:-:S04]  /*1bc0*/  IMAD.MOV.U32 R2, RZ, RZ, RZ ;  /* 0x000000ffff027224 */ /* 0x000fc800078e00ff */
[----:B------:R-:W-:-:S08]  /*1bd0*/  IMAD.X R13, R2, 0x1, R13, P2 ;  /* 0x00000001020d7824 */ /* 0x000fd000010e060d */
.L_x_36:
[----:B0-----:R-:W-:Y:S05]  /*1be0*/  BSYNC.RECONVERGENT B0 ;  /* 0x0000000000007941 */ /* 0x001fea0003800200 */
.L_x_35:
[----:B------:R-:W-:Y:S01]  /*1bf0*/  IADD3 R2, P3, PT, R17, 0x100, RZ ;  /* 0x0000010011027810 */ /* 0x000fe20007f7e0ff */
[----:B------:R-:W-:Y:S03]  /*1c00*/  BSSY.RECONVERGENT B0, `(.L_x_39) ;  /* 0x000001b000007945 */ /* 0x000fe60003800200 */
[----:B------:R-:W-:Y:S01]  /*1c10*/  ISETP.GT.U32.AND P2, PT, R2, UR9, PT ;  /* 0x0000000902007c0c */ /* 0x000fe2000bf44070 */
[----:B------:R-:W-:-:S05]  /*1c20*/  IMAD.X R2, RZ, RZ, R18, P3 ;  /* 0x000000ffff027224 */ /* 0x000fca00018e0612 */
[----:B------:R-:W-:-:S13]  /*1c30*/  ISETP.GT.U32.AND.EX P2, PT, R2, UR10, PT, P2 ;  /* 0x0000000a02007c0c */ /* 0x000fda000bf44120 */
[----:B------:R-:W-:Y:S05]  /*1c40*/  @P2 BRA `(.L_x_40) ;  /* 0x0000000000582947 */ /* 0x000fea0003800000 */
[----:B------:R-:W-:-:S04]  /*1c50*/  IADD3 R3, P2, PT, R17, UR18, RZ ;  /* 0x0000001211037c10 */ /* 0x000fc8000ff5e0ff */
[----:B------:R-:W-:Y:S02]  /*1c60*/  IADD3.X R4, PT, PT, R18, UR19, RZ, P2, !PT ;  /* 0x0000001312047c10 */ /* 0x000fe400097fe4ff */
[----:B------:R-:W-:-:S04]  /*1c70*/  LEA R2, P2, R3, UR22, 0x3 ;  /* 0x0000001603027c11 */ /* 0x000fc8000f8418ff */
        /* <DEDUP_REMOVED lines=15> */
.L_x_42:
[----:B------:R-:W-:Y:S05]  /*1d70*/  BSYNC.RECONVERGENT B1 ;  /* 0x0000000000017941 */ /* 0x000fea0003800200 */
.L_x_41:
[----:B------:R-:W-:Y:S01]  /*1d80*/  IADD3 R12, P2, PT, R19, R12, RZ ;  /* 0x0000000c130c7210 */ /* 0x000fe20007f5e0ff */
[----:B------:R-:W-:-:S04]  /*1d90*/  IMAD.MOV.U32 R2, RZ, RZ, RZ ;  /* 0x000000ffff027224 */ /* 0x000fc800078e00ff */
[----:B------:R-:W-:-:S08]  /*1da0*/  IMAD.X R13, R2, 0x1, R13, P2 ;  /* 0x00000001020d7824 */ /* 0x000fd000010e060d */
.L_x_40:
[----:B------:R-:W-:Y:S05]  /*1db0*/  BSYNC.RECONVERGENT B0 ;  /* 0x0000000000007941 */ /* 0x000fea0003800200 */
.L_x_39:
        /* <DEDUP_REMOVED lines=24> */
.L_x_46:
[----:B------:R-:W-:Y:S05]  /*1f40*/  BSYNC.RECONVERGENT B1 ;  /* 0x0000000000017941 */ /* 0x000fea0003800200 */
.L_x_45:
[----:B------:R-:W-:Y:S01]  /*1f50*/  IADD3 R12, P2, PT, R19, R12, RZ ;  /* 0x0000000c130c7210 */ /* 0x000fe20007f5e0ff */
[----:B------:R-:W-:-:S04]  /*1f60*/  IMAD.MOV.U32 R2, RZ, RZ, RZ ;  /* 0x000000ffff027224 */ /* 0x000fc800078e00ff */
[----:B------:R-:W-:-:S08]  /*1f70*/  IMAD.X R13, R2, 0x1, R13, P2 ;  /* 0x00000001020d7824 */ /* 0x000fd000010e060d */
.L_x_44:
[----:B------:R-:W-:Y:S05]  /*1f80*/  BSYNC.RECONVERGENT B0 ;  /* 0x0000000000007941 */ /* 0x000fea0003800200 */
.L_x_43:
        /* <DEDUP_REMOVED lines=24> */
.L_x_50:
[----:B------:R-:W-:Y:S05]  /*2110*/  BSYNC.RECONVERGENT B1 ;  /* 0x0000000000017941 */ /* 0x000fea0003800200 */
.L_x_49:
[----:B------:R-:W-:Y:S01]  /*2120*/  IADD3 R12, P2, PT, R17, R12, RZ ;  /* 0x0000000c110c7210 */ /* 0x000fe20007f5e0ff */
[----:B------:R-:W-:-:S04]  /*2130*/  IMAD.MOV.U32 R2, RZ, RZ, RZ ;  /* 0x000000ffff027224 */ /* 0x000fc800078e00ff */
[----:B------:R-:W-:-:S08]  /*2140*/  IMAD.X R13, R2, 0x1, R13, P2 ;  /* 0x00000001020d7824 */ /* 0x000fd000010e060d */
.L_x_48:
[----:B------:R-:W-:Y:S05]  /*2150*/  BSYNC.RECONVERGENT B0 ;  /* 0x0000000000007941 */ /* 0x000fea0003800200 */
.L_x_47:
[----:B------:R-:W-:-:S04]  /*2160*/  UIADD3 UR6, UP0, UPT, UR6, 0x4, URZ ;  /* 0x0000000406067890 */ /* 0x000fc8000ff1e0ff */
[----:B------:R-:W-:Y:S02]  /*2170*/  UIADD3.X UR7, UPT, UPT, URZ, UR7, URZ, UP0, !UPT ;  /* 0x00000007ff077290 */ /* 0x000fe400087fe4ff */
[----:B------:R-:W-:-:S04]  /*2180*/  ISETP.NE.U32.AND P2, PT, R9, UR6, PT ;  /* 0x0000000609007c0c */ /* 0x000fc8000bf45070 */
[----:B------:R-:W-:-:S13]  /*2190*/  ISETP.NE.AND.EX P2, PT, R16, UR7, PT, P2 ;  /* 0x0000000710007c0c */ /* 0x000fda000bf45320 */
[----:B------:R-:W-:Y:S05]  /*21a0*/  @P2 BRA `(.L_x_51) ;  /* 0xfffffff800102947 */ /* 0x000fea000383ffff */
.L_x_34:
[----:B------:R-:W-:-:S04]  /*21b0*/  UISETP.NE.U32.AND UP0, UPT, UR13, URZ, UPT ;  /* 0x000000ff0d00728c */ /* 0x000fc8000bf05070 */
[----:B------:R-:W-:-:S09]  /*21c0*/  UISETP.NE.AND.EX UP0, UPT, URZ, URZ, UPT, UP0 ;  /* 0x000000ffff00728c */ /* 0x000fd2000bf05300 */
[----:B------:R-:W-:Y:S05]  /*21d0*/  BRA.U !UP0, `(.L_x_24) ;  /* 0x0000000508707547 */ /* 0x000fea000b800000 */
[----:B------:R-:W0:Y:S01]  /*21e0*/  LDCU.64 UR6, c[0x0][0x380] ;  /* 0x00007000ff0677ac */ /* 0x000e220008000a00 */
[C---:B------:R-:W-:Y:S01]  /*21f0*/  LEA R18, P2, R9.reuse, R0, 0x8 ;  /* 0x0000000009127211 */ /* 0x040fe200078440ff */
[----:B------:R-:W-:Y:S03]  /*2200*/  BSSY.RECONVERGENT B0, `(.L_x_52) ;  /* 0x000001d000007945 */ /* 0x000fe60003800200 */
[----:B------:R-:W-:Y:S02]  /*2210*/  LEA.HI.X R9, R9, RZ, R16, 0x8, P2 ;  /* 0x000000ff09097211 */ /* 0x000fe400010f4410 */
[C---:B------:R-:W-:Y:S02]  /*2220*/  ISETP.GT.U32.AND P2, PT, R18.reuse, UR9, PT ;  /* 0x0000000912007c0c */ /* 0x040fe4000bf44070 */
[----:B------:R-:W-:Y:S02]  /*2230*/  IADD3 R3, P3, PT, R18, UR18, RZ ;  /* 0x0000001212037c10 */ /* 0x000fe4000ff7e0ff */
[----:B------:R-:W-:-:S02]  /*2240*/  ISETP.GT.U32.AND.EX P2, PT, R9, UR10, PT, P2 ;  /* 0x0000000a09007c0c */ /* 0x000fc4000bf44120 */
[----:B------:R-:W-:Y:S02]  /*2250*/  IADD3.X R4, PT, PT, R9, UR19, RZ, P3, !PT ;  /* 0x0000001309047c10 */ /* 0x000fe40009ffe4ff */
[----:B0-----:R-:W-:-:S04]  /*2260*/  LEA R2, P3, R3, UR6, 0x3 ;  /* 0x0000000603027c11 */ /* 0x001fc8000f8618ff */
[----:B------:R-:W-:-:S05]  /*2270*/  LEA.HI.X R3, R3, UR7, R4, 0x3, P3 ;  /* 0x0000000703037c11 */ /* 0x000fca00098f1c04 */
[----:B------:R-:W-:Y:S05]  /*2280*/  @P2 BRA `(.L_x_53) ;  /* 0x0000000000502947 */ /* 0x000fea0003800000 */
        /* <DEDUP_REMOVED lines=10> */
[----:B------:R-:W-:Y:S01]  /*2330*/  ISETP.NE.U32.AND P2, PT, R4, UR20, PT ;  /* 0x0000001404007c0c */ /* 0x000fe2000bf45070 */
[----:B------:R-:W-:-:S03]  /*2340*/  IMAD.MOV.U32 R19, RZ, RZ, 0x1 ;  /* 0x00000001ff137424 */ /* 0x000fc600078e00ff */
[----:B------:R-:W-:-:S13]  /*2350*/  ISETP.NE.AND.EX P2, PT, R5, UR21, PT, P2 ;  /* 0x0000001505007c0c */ /* 0x000fda000bf45320 */
[----:B------:R-:W-:-:S04]  /*2360*/  @P2 ISETP.NE.U32.AND P3, PT, R4, R16, PT ;  /* 0x000000100400220c */ /* 0x000fc80003f65070 */
[----:B------:R-:W-:-:S04]  /*2370*/  @P2 ISETP.NE.AND.EX P3, PT, R5, R17, PT, P3 ;  /* 0x000000110500220c */ /* 0x000fc80003f65330 */
[----:B------:R-:W-:-:S09]  /*2380*/  @P2 SEL R19, RZ, 0x1, P3 ;  /* 0x00000001ff132807 */ /* 0x000fd20001800000 */
.L_x_55:
[----:B------:R-:W-:Y:S05]  /*2390*/  BSYNC.RECONVERGENT B1 ;  /* 0x0000000000017941 */ /* 0x000fea0003800200 */
.L_x_54:
[----:B------:R-:W-:Y:S01]  /*23a0*/  IADD3 R12, P2, PT, R19, R12, RZ ;  /* 0x0000000c130c7210 */ /* 0x000fe20007f5e0ff */
[----:B------:R-:W-:-:S04]  /*23b0*/  IMAD.MOV.U32 R4, RZ, RZ, RZ ;  /* 0x000000ffff047224 */ /* 0x000fc800078e00ff */
[----:B------:R-:W-:-:S08]  /*23c0*/  IMAD.X R13, R4, 0x1, R13, P2 ;  /* 0x00000001040d7824 */ /* 0x000fd000010e060d */
.L_x_53:
[----:B------:R-:W-:Y:S05]  /*23d0*/  BSYNC.RECONVERGENT B0 ;  /* 0x0000000000007941 */ /* 0x000fea0003800200 */
.L_x_52:
[----:B------:R-:W-:-:S04]  /*23e0*/  UISETP.NE.U32.AND UP0, UPT, UR13, 0x1, UPT ;  /* 0x000000010d00788c */ /* 0x000fc8000bf05070 */
[----:B------:R-:W-:-:S09]  /*23f0*/  UISETP.NE.AND.EX UP0, UPT, URZ, URZ, UPT, UP0 ;  /* 0x000000ffff00728c */ /* 0x000fd2000bf05300 */
[----:B------:R-:W-:Y:S05]  /*2400*/  BRA.U !UP0, `(.L_x_24) ;  /* 0x0000000108e47547 */ /* 0x000fea000b800000 */
[----:B------:R-:W-:Y:S01]  /*2410*/  IADD3 R4, P3, PT, R18, 0x100, RZ ;  /* 0x0000010012047810 */ /* 0x000fe20007f7e0ff */
[----:B------:R-:W-:Y:S03]  /*2420*/  BSSY.RECONVERGENT B0, `(.L_x_56) ;  /* 0x0000019000007945 */ /* 0x000fe60003800200 */
[----:B------:R-:W-:Y:S01]  /*2430*/  ISETP.GT.U32.AND P2, PT, R4, UR9, PT ;  /* 0x0000000904007c0c */ /* 0x000fe2000bf44070 */
[----:B------:R-:W-:-:S05]  /*2440*/  IMAD.X R4, RZ, RZ, R9, P3 ;  /* 0x000000ffff047224 */ /* 0x000fca00018e0609 */
[----:B------:R-:W-:-:S13]  /*2450*/  ISETP.GT.U32.AND.EX P2, PT, R4, UR10, PT, P2 ;  /* 0x0000000a04007c0c */ /* 0x000fda000bf44120 */
        /* <DEDUP_REMOVED lines=17> */
.L_x_59:
[----:B------:R-:W-:Y:S05]  /*2570*/  BSYNC.RECONVERGENT B1 ;  /* 0x0000000000017941 */ /* 0x000fea0003800200 */
.L_x_58:
[----:B------:R-:W-:Y:S01]  /*2580*/  IADD3 R12, P2, PT, R19, R12, RZ ;  /* 0x0000000c130c7210 */ /* 0x000fe20007f5e0ff */
[----:B------:R-:W-:-:S04]  /*2590*/  IMAD.MOV.U32 R4, RZ, RZ, RZ ;  /* 0x000000ffff047224 */ /* 0x000fc800078e00ff */
[----:B------:R-:W-:-:S08]  /*25a0*/  IMAD.X R13, R4, 0x1, R13, P2 ;  /* 0x00000001040d7824 */ /* 0x000fd000010e060d */
.L_x_57:
[----:B------:R-:W-:Y:S05]  /*25b0*/  BSYNC.RECONVERGENT B0 ;  /* 0x0000000000007941 */ /* 0x000fea0003800200 */
.L_x_56:
[----:B------:R-:W-:Y:S01]  /*25c0*/  IADD3 R18, P3, PT, R18, 0x200, RZ ;  /* 0x0000020012127810 */ /* 0x000fe20007f7e0ff */
[----:B------:R-:W-:Y:S01]  /*25d0*/  UISETP.NE.U32.AND UP0, UPT, UR13, 0x2, UPT ;  /* 0x000000020d00788c */ /* 0x000fe2000bf05070 */
[----:B------:R-:W-:Y:S02]  /*25e0*/  BSSY.RECONVERGENT B0, `(.L_x_24) ;  /* 0x000001b000007945 */ /* 0x000fe40003800200 */
[----:B------:R-:W-:Y:S01]  /*25f0*/  ISETP.GT.U32.AND P2, PT, R18, UR9, PT ;  /* 0x0000000912007c0c */ /* 0x000fe2000bf44070 */
[----:B------:R-:W-:Y:S01]  /*2600*/  IMAD.X R9, RZ, RZ, R9, P3 ;  /* 0x000000ffff097224 */ /* 0x000fe200018e0609 */
[----:B------:R-:W-:-:S04]  /*2610*/  UISETP.NE.AND.EX UP0, UPT, URZ, URZ, UPT, UP0 ;  /* 0x000000ffff00728c */ /* 0x000fc8000bf05300 */
[----:B------:R-:W-:-:S04]  /*2620*/  ISETP.GT.U32.AND.EX P2, PT, R9, UR10, PT, P2 ;  /* 0x0000000a09007c0c */ /* 0x000fc8000bf44120 */
[----:B------:R-:W-:-:S13]  /*2630*/  PLOP3.LUT P2, PT, P2, PT, UP0, 0xd5, 0x5d ;  /* 0x00000000005d781c */ /* 0x000fda000174fa0d */
        /* <DEDUP_REMOVED lines=17> */
.L_x_62:
[----:B------:R-:W-:Y:S05]  /*2750*/  BSYNC.RECONVERGENT B1 ;  /* 0x0000000000017941 */ /* 0x000fea0003800200 */
.L_x_61:
[----:B------:R-:W-:Y:S01]  /*2760*/  IADD3 R12, P2, PT, R9, R12, RZ ;  /* 0x0000000c090c7210 */ /* 0x000fe20007f5e0ff */
[----:B------:R-:W-:-:S04]  /*2770*/  IMAD.MOV.U32 R2, RZ, RZ, RZ ;  /* 0x000000ffff027224 */ /* 0x000fc800078e00ff */
[----:B------:R-:W-:-:S08]  /*2780*/  IMAD.X R13, R2, 0x1, R13, P2 ;  /* 0x00000001020d7824 */ /* 0x000fd000010e060d */
.L_x_60:
[----:B------:R-:W-:Y:S05]  /*2790*/  BSYNC.RECONVERGENT B0 ;  /* 0x0000000000007941 */ /* 0x000fea0003800200 */
.L_x_24:
[----:B------:R-:W-:Y:S05]  /*27a0*/  @!P0 BRA `(.L_x_63) ;  /* 0xffffffe8009c8947 */ /* 0x000fea000383ffff */
.L_x_21:
[----:B------:R-:W-:Y:S06]  /*27b0*/  BAR.SYNC.DEFER_BLOCKING 0x0 ;  /* 0x0000000000007b1d */ /* 0x000fec0000010000 */
[----:B------:R-:W-:Y:S05]  /*27c0*/  @P1 BRA `(.L_x_64) ;  /* 0xffffffd800981947 */ /* 0x000fea000383ffff */
.L_x_0:
[----:B01----:R-:W0:Y:S02]  /*27d0*/  LDC.64 R2, c[0x0][0x390] ;  /* 0x0000e400ff027b82 */ /* 0x003e240000000a00 */
[----:B0-----:R-:W-:Y:S01]  /*27e0*/  REDG.E.ADD.64.STRONG.GPU desc[UR14][R2.64], R12 ;  /* 0x0000000c0200798e */ /* 0x001fe2000c12e50e */
[----:B------:R-:W-:Y:S05]  /*27f0*/  EXIT ;  /* 0x000000000000794d */ /* 0x000fea0003800000 */
.L_x_65:
[----:B------:R-:W-:-:S00]  /*2800*/  BRA `(.L_x_65) ;  /* 0xfffffffc00fc7947 */ /* 0x000fc0000383ffff */
[----:B------:R-:W-:-:S00]  /*2810*/  NOP ;  /* 0x0000000000007918 */ /* 0x000fc00000000000 */
        /* <DEDUP_REMOVED lines=14> */
.L_x_66:


//--------------------- .nv.shared._Z13Find_TrianglePyS_S_ --------------------------
	.section	.nv.shared._Z13Find_TrianglePyS_S_,"aw",@nobits
	.sectionflags	@""
	.align	8
.nv.shared._Z13Find_TrianglePyS_S_:
	.zero		17424


//--------------------- .nv.shared.reserved.0     --------------------------
	.section	.nv.shared.reserved.0,"aw",@nobits
	.weak		__nv_reservedSMEM_offset_0_alias
	.size		__nv_reservedSMEM_offset_0_alias, 0, 64
	.other		__nv_reservedSMEM_offset_0_alias,@"STO_CUDA_RESERVED_SHARED STV_DEFAULT"
__nv_reservedSMEM_offset_0_alias:
	.zero		0
	.zero		64


//--------------------- .nv.constant0._Z13Find_TrianglePyS_S_ --------------------------
	.section	.nv.constant0._Z13Find_TrianglePyS_S_,"a",@progbits
	.sectionflags	@""
	.align	4
.nv.constant0._Z13Find_TrianglePyS_S_:
	.zero		920


//--------------------- SYMBOLS --------------------------

	.type		.nv.reservedSmem.offset0,@object
	.size		.nv.reservedSmem.offset0,0x4
	.type		.nv.reservedSmem.cap,@object
	.size		.nv.reservedSmem.cap,0x4
